// auto-generated by cutlass_sweep.gemm — config: {"arch": "sm_100", "cluster_m": 1, "cluster_n": 1, "dtype": "e4m3", "dtype_b": "e4m3", "layout": "nt", "stages": 7, "tile_k": 64, "tile_m": 128, "tile_n": 128}
#include "cutlass/cutlass.h"
#include "cutlass/gemm/collective/collective_builder.hpp"
#include "cutlass/gemm/device/gemm_universal_adapter.h"
#include "cutlass/gemm/kernel/gemm_universal.hpp"
#include "cutlass/epilogue/collective/collective_builder.hpp"

using ElemA = cutlass::float_e4m3_t;
using ElemB = cutlass::float_e4m3_t;
using ElemCD = cutlass::float_e4m3_t;
using Acc  = float;
using TileShape    = cute::Shape<cute::_128, cute::_128, cute::_64>;
using ClusterShape = cute::Shape<cute::_1, cute::_1, cute::_1>;

using CollectiveEpilogue = typename cutlass::epilogue::collective::CollectiveBuilder<
    cutlass::arch::Sm100, cutlass::arch::OpClassTensorOp,
    TileShape, ClusterShape,
    cutlass::epilogue::collective::EpilogueTileAuto,
    Acc, Acc,
    ElemCD, cutlass::layout::RowMajor, 128 / cutlass::sizeof_bits<ElemCD>::value,
    ElemCD, cutlass::layout::RowMajor, 128 / cutlass::sizeof_bits<ElemCD>::value,
    cutlass::epilogue::collective::EpilogueScheduleAuto
  >::CollectiveOp;

using CollectiveMainloop = typename cutlass::gemm::collective::CollectiveBuilder<
    cutlass::arch::Sm100, cutlass::arch::OpClassTensorOp,
    ElemA, cutlass::layout::RowMajor, 128 / cutlass::sizeof_bits<ElemA>::value,
    ElemB, cutlass::layout::ColumnMajor, 128 / cutlass::sizeof_bits<ElemB>::value,
    Acc,
    TileShape, ClusterShape,
    cutlass::gemm::collective::StageCount<7>,
    cutlass::gemm::collective::KernelScheduleAuto
  >::CollectiveOp;

using GemmKernel = cutlass::gemm::kernel::GemmUniversal<
    cute::Shape<int,int,int,int>,
    CollectiveMainloop,
    CollectiveEpilogue
>;
using Gemm = cutlass::gemm::device::GemmUniversalAdapter<GemmKernel>;

// Force the device kernel symbol into the cubin without needing a host main.
auto* _anchor = &cutlass::device_kernel<GemmKernel>;


// ===== COMPILED SASS (sm_100a) =====

	.target	sm_100a

	.elftype	@"ET_EXEC"


//--------------------- .note.nv.tkinfo           --------------------------
	.section	.note.nv.tkinfo,"",@"SHT_NOTE"
	.sectionflags	@"SHF_NOTE_NV_TKINFO"
	.tkinfo
        /*0018*/ 	.word	0x00000002
        /*0030*/ 	.string	""
        /*0030*/ 	.string	"ptxas"
        /*0030*/ 	.string	"Cuda compilation tools, release 13.0, V13.0.88"
        /*0030*/ 	.string	"Build cuda_13.0.r13.0/compiler.36424714_0"
        /*0030*/ 	.string	"-arch sm_100a -m 64 "



//--------------------- .note.nv.cuinfo           --------------------------
	.section	.note.nv.cuinfo,"",@"SHT_NOTE"
	.sectionflags	@"SHF_NOTE_NV_CUINFO"
        /*0018*/ 	.short	0x0002
        /*001a*/ 	.short	0x0064
        /*001c*/ 	.short	0x0082
	.zero		2


//--------------------- .nv.info                  --------------------------
	.section	.nv.info,"",@"SHT_CUDA_INFO"
	.align	4


	//----- nvinfo : EIATTR_REGCOUNT
	.align		4
        /*0000*/ 	.byte	0x04, 0x2f
        /*0002*/ 	.short	(.L_19 - .L_18)
	.align		4
.L_18:
        /*0004*/ 	.word	index@(_ZN7cutlass13device_kernelINS_4gemm6kernel13GemmUniversalIN4cute5tupleIJiiiiEEENS1_10collective13CollectiveMmaINS1_35MainloopSm100TmaUmmaWarpSpecializedILi7ELi2ELi4ENS5_IJNS4_1CILi1EEESB_SB_EEEEENS5_IJNSA_ILi128EEESE_NSA_ILi64EEEEEENS_12float_e4m3_tENS5_IJlSB_lEEESH_SI_NS4_8TiledMMAINS4_8MMA_AtomIJNS4_10MMA_TraitsINS4_19SM100_MMA_F8F6F4_SSEJSH_SH_fSE_SE_NS4_17integral_constantINS4_4UMMA5MajorELSP_0EEESQ_NSN_INSO_7ScaleInELSR_0EEESS_EEEEEENS4_6LayoutISC_NS5_IJNSA_ILi0EEESW_SW_EEEEENS5_IJNS4_10UnderscoreESZ_SZ_EEEEENS4_13SM90_TMA_LOADENS4_14ComposedLayoutINS4_7SwizzleILi2ELi4ELi3EEENS4_18smem_ptr_flag_bitsILi8EEENSV_INS5_IJNSA_ILi8EEESF_EEENS5_IJSF_SB_EEEEEEEvNS4_8identityES12_S1C_vS1D_EENS_8epilogue10collective18CollectiveEpilogueINS1F_23Sm100TmaWarpSpecializedILi2ELi2ELi64ELb0ELb0EEEJSG_NS5_IJNSV_ISE_SB_EENSV_ISF_SB_EEEEESH_SI_SH_SI_NS1F_6fusion15FusionCallbacksIS1J_NS1N_17LinearCombinationISH_fSH_fLNS_15FloatRoundStyleE2EEESG_S1M_JEEENS4_5SM1004TMEM4LOAD26SM100_TMEM_LOAD_32dp32b64xES12_S1C_NS4_39AutoVectorizingCopyWithAssumedAlignmentILi128EEENS4_14SM90_TMA_STOREES1C_S1Y_S1Y_EEEvvEEEEvNT_6ParamsE)
        /*0008*/ 	.word	0x000000e0


	//----- nvinfo : EIATTR_FRAME_SIZE
	.align		4
.L_19:
        /*000c*/ 	.byte	0x04, 0x11
        /*000e*/ 	.short	(.L_21 - .L_20)
	.align		4
.L_20:
        /*0010*/ 	.word	index@($__internal_2_$__cuda_sm10x_tcgen05_guardrail_trap_unallocated_columns_being_dealloced)
        /*0014*/ 	.word	0x00000000


	//----- nvinfo : EIATTR_FRAME_SIZE
	.align		4
.L_21:
        /*0018*/ 	.byte	0x04, 0x11
        /*001a*/ 	.short	(.L_23 - .L_22)
	.align		4
.L_22:
        /*001c*/ 	.word	index@($__internal_1_$__cuda_sm10x_tcgen05_guardrail_trap_phase_invalid_during_alloc)
        /*0020*/ 	.word	0x00000000


	//----- nvinfo : EIATTR_FRAME_SIZE
	.align		4
.L_23:
        /*0024*/ 	.byte	0x04, 0x11
        /*0026*/ 	.short	(.L_25 - .L_24)
	.align		4
.L_24:
        /*0028*/ 	.word	index@($__internal_0_$__cuda_sm10x_tcgen05_guardrail_trap_col_being_dealloced_not_returned_by_alloc)
        /*002c*/ 	.word	0x00000000


	//----- nvinfo : EIATTR_FRAME_SIZE
	.align		4
.L_25:
        /*0030*/ 	.byte	0x04, 0x11
        /*0032*/ 	.short	(.L_27 - .L_26)
	.align		4
.L_26:
        /*0034*/ 	.word	index@(_ZN7cutlass13device_kernelINS_4gemm6kernel13GemmUniversalIN4cute5tupleIJiiiiEEENS1_10collective13CollectiveMmaINS1_35MainloopSm100TmaUmmaWarpSpecializedILi7ELi2ELi4ENS5_IJNS4_1CILi1EEESB_SB_EEEEENS5_IJNSA_ILi128EEESE_NSA_ILi64EEEEEENS_12float_e4m3_tENS5_IJlSB_lEEESH_SI_NS4_8TiledMMAINS4_8MMA_AtomIJNS4_10MMA_TraitsINS4_19SM100_MMA_F8F6F4_SSEJSH_SH_fSE_SE_NS4_17integral_constantINS4_4UMMA5MajorELSP_0EEESQ_NSN_INSO_7ScaleInELSR_0EEESS_EEEEEENS4_6LayoutISC_NS5_IJNSA_ILi0EEESW_SW_EEEEENS5_IJNS4_10UnderscoreESZ_SZ_EEEEENS4_13SM90_TMA_LOADENS4_14ComposedLayoutINS4_7SwizzleILi2ELi4ELi3EEENS4_18smem_ptr_flag_bitsILi8EEENSV_INS5_IJNSA_ILi8EEESF_EEENS5_IJSF_SB_EEEEEEEvNS4_8identityES12_S1C_vS1D_EENS_8epilogue10collective18CollectiveEpilogueINS1F_23Sm100TmaWarpSpecializedILi2ELi2ELi64ELb0ELb0EEEJSG_NS5_IJNSV_ISE_SB_EENSV_ISF_SB_EEEEESH_SI_SH_SI_NS1F_6fusion15FusionCallbacksIS1J_NS1N_17LinearCombinationISH_fSH_fLNS_15FloatRoundStyleE2EEESG_S1M_JEEENS4_5SM1004TMEM4LOAD26SM100_TMEM_LOAD_32dp32b64xES12_S1C_NS4_39AutoVectorizingCopyWithAssumedAlignmentILi128EEENS4_14SM90_TMA_STOREES1C_S1Y_S1Y_EEEvvEEEEvNT_6ParamsE)
        /*0038*/ 	.word	0x00000000


	//----- nvinfo : EIATTR_MIN_STACK_SIZE
	.align		4
.L_27:
        /*003c*/ 	.byte	0x04, 0x12
        /*003e*/ 	.short	(.L_29 - .L_28)
	.align		4
.L_28:
        /*0040*/ 	.word	index@(_ZN7cutlass13device_kernelINS_4gemm6kernel13GemmUniversalIN4cute5tupleIJiiiiEEENS1_10collective13CollectiveMmaINS1_35MainloopSm100TmaUmmaWarpSpecializedILi7ELi2ELi4ENS5_IJNS4_1CILi1EEESB_SB_EEEEENS5_IJNSA_ILi128EEESE_NSA_ILi64EEEEEENS_12float_e4m3_tENS5_IJlSB_lEEESH_SI_NS4_8TiledMMAINS4_8MMA_AtomIJNS4_10MMA_TraitsINS4_19SM100_MMA_F8F6F4_SSEJSH_SH_fSE_SE_NS4_17integral_constantINS4_4UMMA5MajorELSP_0EEESQ_NSN_INSO_7ScaleInELSR_0EEESS_EEEEEENS4_6LayoutISC_NS5_IJNSA_ILi0EEESW_SW_EEEEENS5_IJNS4_10UnderscoreESZ_SZ_EEEEENS4_13SM90_TMA_LOADENS4_14ComposedLayoutINS4_7SwizzleILi2ELi4ELi3EEENS4_18smem_ptr_flag_bitsILi8EEENSV_INS5_IJNSA_ILi8EEESF_EEENS5_IJSF_SB_EEEEEEEvNS4_8identityES12_S1C_vS1D_EENS_8epilogue10collective18CollectiveEpilogueINS1F_23Sm100TmaWarpSpecializedILi2ELi2ELi64ELb0ELb0EEEJSG_NS5_IJNSV_ISE_SB_EENSV_ISF_SB_EEEEESH_SI_SH_SI_NS1F_6fusion15FusionCallbacksIS1J_NS1N_17LinearCombinationISH_fSH_fLNS_15FloatRoundStyleE2EEESG_S1M_JEEENS4_5SM1004TMEM4LOAD26SM100_TMEM_LOAD_32dp32b64xES12_S1C_NS4_39AutoVectorizingCopyWithAssumedAlignmentILi128EEENS4_14SM90_TMA_STOREES1C_S1Y_S1Y_EEEvvEEEEvNT_6ParamsE)
        /*0044*/ 	.word	0x00000000
.L_29:


//--------------------- .nv.compat                --------------------------
	.section	.nv.compat,"",@"SHT_CUDA_COMPAT_INFO"
	.align	4
        /*0000*/ 	.byte	0x02, 0x09, 0x01, 0x00, 0x02, 0x02, 0x02, 0x00, 0x02, 0x05, 0x05, 0x00, 0x03, 0x07, 0x01, 0x01
        /*0010*/ 	.byte	0x02, 0x03, 0x01, 0x00, 0x02, 0x06, 0x01, 0x00, 0x04, 0x0b, 0x08, 0x00, 0x09, 0x00, 0x00, 0x00
        /*0020*/ 	.byte	0x00, 0x00, 0x00, 0x00


//--------------------- .nv.info._ZN7cutlass13device_kernelINS_4gemm6kernel13GemmUniversalIN4cute5tupleIJiiiiEEENS1_10collective13CollectiveMmaINS1_35MainloopSm100TmaUmmaWarpSpecializedILi7ELi2ELi4ENS5_IJNS4_1CILi1EEESB_SB_EEEEENS5_IJNSA_ILi128EEESE_NSA_ILi64EEEEEENS_12float_e4m3_tENS5_IJlSB_lEEESH_SI_NS4_8TiledMMAINS4_8MMA_AtomIJNS4_10MMA_TraitsINS4_19SM100_MMA_F8F6F4_SSEJSH_SH_fSE_SE_NS4_17integral_constantINS4_4UMMA5MajorELSP_0EEESQ_NSN_INSO_7ScaleInELSR_0EEESS_EEEEEENS4_6LayoutISC_NS5_IJNSA_ILi0EEESW_SW_EEEEENS5_IJNS4_10UnderscoreESZ_SZ_EEEEENS4_13SM90_TMA_LOADENS4_14ComposedLayoutINS4_7SwizzleILi2ELi4ELi3EEENS4_18smem_ptr_flag_bitsILi8EEENSV_INS5_IJNSA_ILi8EEESF_EEENS5_IJSF_SB_EEEEEEEvNS4_8identityES12_S1C_vS1D_EENS_8epilogue10collective18CollectiveEpilogueINS1F_23Sm100TmaWarpSpecializedILi2ELi2ELi64ELb0ELb0EEEJSG_NS5_IJNSV_ISE_SB_EENSV_ISF_SB_EEEEESH_SI_SH_SI_NS1F_6fusion15FusionCallbacksIS1J_NS1N_17LinearCombinationISH_fSH_fLNS_15FloatRoundStyleE2EEESG_S1M_JEEENS4_5SM1004TMEM4LOAD26SM100_TMEM_LOAD_32dp32b64xES12_S1C_NS4_39AutoVectorizingCopyWithAssumedAlignmentILi128EEENS4_14SM90_TMA_STOREES1C_S1Y_S1Y_EEEvvEEEEvNT_6ParamsE --------------------------
	.section	.nv.info._ZN7cutlass13device_kernelINS_4gemm6kernel13GemmUniversalIN4cute5tupleIJiiiiEEENS1_10collective13CollectiveMmaINS1_35MainloopSm100TmaUmmaWarpSpecializedILi7ELi2ELi4ENS5_IJNS4_1CILi1EEESB_SB_EEEEENS5_IJNSA_ILi128EEESE_NSA_ILi64EEEEEENS_12float_e4m3_tENS5_IJlSB_lEEESH_SI_NS4_8TiledMMAINS4_8MMA_AtomIJNS4_10MMA_TraitsINS4_19SM100_MMA_F8F6F4_SSEJSH_SH_fSE_SE_NS4_17integral_constantINS4_4UMMA5MajorELSP_0EEESQ_NSN_INSO_7ScaleInELSR_0EEESS_EEEEEENS4_6LayoutISC_NS5_IJNSA_ILi0EEESW_SW_EEEEENS5_IJNS4_10UnderscoreESZ_SZ_EEEEENS4_13SM90_TMA_LOADENS4_14ComposedLayoutINS4_7SwizzleILi2ELi4ELi3EEENS4_18smem_ptr_flag_bitsILi8EEENSV_INS5_IJNSA_ILi8EEESF_EEENS5_IJSF_SB_EEEEEEEvNS4_8identityES12_S1C_vS1D_EENS_8epilogue10collective18CollectiveEpilogueINS1F_23Sm100TmaWarpSpecializedILi2ELi2ELi64ELb0ELb0EEEJSG_NS5_IJNSV_ISE_SB_EENSV_ISF_SB_EEEEESH_SI_SH_SI_NS1F_6fusion15FusionCallbacksIS1J_NS1N_17LinearCombinationISH_fSH_fLNS_15FloatRoundStyleE2EEESG_S1M_JEEENS4_5SM1004TMEM4LOAD26SM100_TMEM_LOAD_32dp32b64xES12_S1C_NS4_39AutoVectorizingCopyWithAssumedAlignmentILi128EEENS4_14SM90_TMA_STOREES1C_S1Y_S1Y_EEEvvEEEEvNT_6ParamsE,"",@"SHT_CUDA_INFO"
	.sectionflags	@""
	.align	4


	//----- nvinfo : EIATTR_CUDA_API_VERSION
	.align		4
        /*0000*/ 	.byte	0x04, 0x37
        /*0002*/ 	.short	(.L_31 - .L_30)
.L_30:
        /*0004*/ 	.word	0x00000082


	//----- nvinfo : EIATTR_KPARAM_INFO
	.align		4
.L_31:
        /*0008*/ 	.byte	0x04, 0x17
        /*000a*/ 	.short	(.L_33 - .L_32)
.L_32:
        /*000c*/ 	.word	0x00000000
        /*0010*/ 	.short	0x0000
        /*0012*/ 	.short	0x0000
        /*0014*/ 	.byte	0x00, 0xf0, 0x01, 0x20


	//----- nvinfo : EIATTR_AT_ENTRY_FRAGMENTS
	.align		4
.L_33:
        /*0018*/ 	.byte	0x04, 0x4f
        /*001a*/ 	.short	(.L_35 - .L_34)


	//   ....[0]....
.L_34:
        /*001c*/ 	.word	0x00000006


	//----- nvinfo : EIATTR_RESERVED_SMEM_USED
	.align		4
.L_35:
        /*0020*/ 	.byte	0x01, 0x41
	.zero		2


	//----- nvinfo : EIATTR_SPARSE_MMA_MASK
	.align		4
        /*0024*/ 	.byte	0x03, 0x50
        /*0026*/ 	.short	0x0000


	//----- nvinfo : EIATTR_TCGEN05_1CTA_USED
	.align		4
        /*0028*/ 	.byte	0x01, 0x51
	.zero		2


	//----- nvinfo : EIATTR_MAXREG_COUNT
	.align		4
        /*002c*/ 	.byte	0x03, 0x1b
        /*002e*/ 	.short	0x00ff


	//----- nvinfo : EIATTR_NUM_BARRIERS
	.align		4
        /*0030*/ 	.byte	0x02, 0x4c
        /*0032*/ 	.byte	0x07
	.zero		1


	//----- nvinfo : EIATTR_EXTERNS
	.align		4
        /*0034*/ 	.byte	0x04, 0x0f
        /*0036*/ 	.short	(.L_37 - .L_36)


	//   ....[0]....
	.align		4
.L_36:
        /*0038*/ 	.word	index@(__assertfail)


	//----- nvinfo : EIATTR_MERCURY_ISA_VERSION
	.align		4
.L_37:
        /*003c*/ 	.byte	0x03, 0x5f
        /*003e*/ 	.short	0x0101


	//----- nvinfo : EIATTR_INT_WARP_WIDE_INSTR_OFFSETS
	.align		4
        /*0040*/ 	.byte	0x04, 0x31
        /*0042*/ 	.short	(.L_39 - .L_38)


	//   ....[0]....
.L_38:
        /*0044*/ 	.word	0x00001de0


	//   ....[1]....
        /*0048*/ 	.word	0x00003900


	//   ....[2]....
        /*004c*/ 	.word	0x00003920


	//   ....[3]....
        /*0050*/ 	.word	0x00003950


	//   ....[4]....
        /*0054*/ 	.word	0x00004280


	//   ....[5]....
        /*0058*/ 	.word	0x000042f0


	//   ....[6]....
        /*005c*/ 	.word	0x000044d0


	//   ....[7]....
        /*0060*/ 	.word	0x00004630


	//----- nvinfo : EIATTR_COOP_GROUP_MASK_REGIDS
	.align		4
.L_39:
        /*0064*/ 	.byte	0x04, 0x29
        /*0066*/ 	.short	(.L_41 - .L_40)


	//   ....[0]....
.L_40:
        /*0068*/ 	.word	0xffffffff


	//   ....[1]....
        /*006c*/ 	.word	0xffffffff


	//   ....[2]....
        /*0070*/ 	.word	0xffffffff


	//   ....[3]....
        /*0074*/ 	.word	0xffffffff


	//   ....[4]....
        /*0078*/ 	.word	0xffffffff


	//   ....[5]....
        /*007c*/ 	.word	0xffffffff


	//   ....[6]....
        /*0080*/ 	.word	0xffffffff


	//   ....[7]....
        /*0084*/ 	.word	0xffffffff


	//   ....[8]....
        /*0088*/ 	.word	0xffffffff


	//   ....[9]....
        /*008c*/ 	.word	0xffffffff


	//   ....[10]....
        /*0090*/ 	.word	0xffffffff


	//   ....[11]....
        /*0094*/ 	.word	0xffffffff


	//   ....[12]....
        /*0098*/ 	.word	0xffffffff


	//----- nvinfo : EIATTR_COOP_GROUP_INSTR_OFFSETS
	.align		4
.L_41:
        /*009c*/ 	.byte	0x04, 0x28
        /*009e*/ 	.short	(.L_43 - .L_42)


	//   ....[0]....
.L_42:
        /*00a0*/ 	.word	0x00000090


	//   ....[1]....
        /*00a4*/ 	.word	0x000004d0


	//   ....[2]....
        /*00a8*/ 	.word	0x000006a0


	//   ....[3]....
        /*00ac*/ 	.word	0x00000800


	//   ....[4]....
        /*00b0*/ 	.word	0x00000900


	//   ....[5]....
        /*00b4*/ 	.word	0x00000a70


	//   ....[6]....
        /*00b8*/ 	.word	0x00000c10


	//   ....[7]....
        /*00bc*/ 	.word	0x00001cc0


	//   ....[8]....
        /*00c0*/ 	.word	0x00002c50


	//   ....[9]....
        /*00c4*/ 	.word	0x00002e60


	//   ....[10]....
        /*00c8*/ 	.word	0x00002e90


	//   ....[11]....
        /*00cc*/ 	.word	0x000037e0


	//   ....[12]....
        /*00d0*/ 	.word	0x00003a10


	//----- nvinfo : EIATTR_VRC_CTA_INIT_COUNT
	.align		4
.L_43:
        /*00d4*/ 	.byte	0x02, 0x4a
        /*00d6*/ 	.byte	0x80
	.zero		1


	//----- nvinfo : EIATTR_SYSCALL_OFFSETS
	.align		4
        /*00d8*/ 	.byte	0x04, 0x46
        /*00da*/ 	.short	(.L_45 - .L_44)


	//   ....[0]....
.L_44:
        /*00dc*/ 	.word	0x00005060


	//   ....[1]....
        /*00e0*/ 	.word	0x000051a0


	//   ....[2]....
        /*00e4*/ 	.word	0x00005a00


	//   ....[3]....
        /*00e8*/ 	.word	0x00007010


	//----- nvinfo : EIATTR_MBARRIER_INSTR_OFFSETS
	.align		4
.L_45:
        /*00ec*/ 	.byte	0x04, 0x39
        /*00ee*/ 	.short	(.L_47 - .L_46)


	//   ....[0]....
.L_46:
        /*00f0*/ 	.word	0x000005b0
        /*00f4*/ 	.word	0x000000ff
        /*00f8*/ 	.word	0x00000000
        /*00fc*/ 	.short	0x0100
        /*00fe*/ 	.byte	0x05
	.zero		1


	//   ....[1]....
        /*0100*/ 	.word	0x000005c0
        /*0104*/ 	.word	0x000000ff
        /*0108*/ 	.word	0x00000038
        /*010c*/ 	.short	0x0100
        /*010e*/ 	.byte	0x05
	.zero		1


	//   ....[2]....
        /*0110*/ 	.word	0x000005d0
        /*0114*/ 	.word	0x000000ff
        /*0118*/ 	.word	0x00000008
        /*011c*/ 	.short	0x0100
        /*011e*/ 	.byte	0x05
	.zero		1


	//   ....[3]....
        /*0120*/ 	.word	0x000005e0
        /*0124*/ 	.word	0x000000ff
        /*0128*/ 	.word	0x00000040
        /*012c*/ 	.short	0x0100
        /*012e*/ 	.byte	0x05
	.zero		1


	//   ....[4]....
        /*0130*/ 	.word	0x000005f0
        /*0134*/ 	.word	0x000000ff
        /*0138*/ 	.word	0x00000010
        /*013c*/ 	.short	0x0100
        /*013e*/ 	.byte	0x05
	.zero		1


	//   ....[5]....
        /*0140*/ 	.word	0x00000600
        /*0144*/ 	.word	0x000000ff
        /*0148*/ 	.word	0x00000048
        /*014c*/ 	.short	0x0100
        /*014e*/ 	.byte	0x05
	.zero		1


	//   ....[6]....
        /*0150*/ 	.word	0x00000610
        /*0154*/ 	.word	0x000000ff
        /*0158*/ 	.word	0x00000018
        /*015c*/ 	.short	0x0100
        /*015e*/ 	.byte	0x05
	.zero		1


	//   ....[7]....
        /*0160*/ 	.word	0x00000620
        /*0164*/ 	.word	0x000000ff
        /*0168*/ 	.word	0x00000050
        /*016c*/ 	.short	0x0100
        /*016e*/ 	.byte	0x05
	.zero		1


	//   ....[8]....
        /*0170*/ 	.word	0x00000630
        /*0174*/ 	.word	0x000000ff
        /*0178*/ 	.word	0x00000020
        /*017c*/ 	.short	0x0100
        /*017e*/ 	.byte	0x05
	.zero		1


	//   ....[9]....
        /*0180*/ 	.word	0x00000640
        /*0184*/ 	.word	0x000000ff
        /*0188*/ 	.word	0x00000058
        /*018c*/ 	.short	0x0100
        /*018e*/ 	.byte	0x05
	.zero		1


	//   ....[10]....
        /*0190*/ 	.word	0x00000650
        /*0194*/ 	.word	0x000000ff
        /*0198*/ 	.word	0x00000028
        /*019c*/ 	.short	0x0100
        /*019e*/ 	.byte	0x05
	.zero		1


	//   ....[11]....
        /*01a0*/ 	.word	0x00000660
        /*01a4*/ 	.word	0x000000ff
        /*01a8*/ 	.word	0x00000060
        /*01ac*/ 	.short	0x0100
        /*01ae*/ 	.byte	0x05
	.zero		1


	//   ....[12]....
        /*01b0*/ 	.word	0x00000670
        /*01b4*/ 	.word	0x000000ff
        /*01b8*/ 	.word	0x00000030
        /*01bc*/ 	.short	0x0100
        /*01be*/ 	.byte	0x05
	.zero		1


	//   ....[13]....
        /*01c0*/ 	.word	0x00000680
        /*01c4*/ 	.word	0x000000ff
        /*01c8*/ 	.word	0x00000068
        /*01cc*/ 	.short	0x0100
        /*01ce*/ 	.byte	0x05
	.zero		1


	//   ....[14]....
        /*01d0*/ 	.word	0x000007b0
        /*01d4*/ 	.word	0x000000ff
        /*01d8*/ 	.word	0x00000070
        /*01dc*/ 	.short	0x0100
        /*01de*/ 	.byte	0x07
	.zero		1


	//   ....[15]....
        /*01e0*/ 	.word	0x000007c0
        /*01e4*/ 	.word	0x000000ff
        /*01e8*/ 	.word	0x00000080
        /*01ec*/ 	.short	0x0100
        /*01ee*/ 	.byte	0x07
	.zero		1


	//   ....[16]....
        /*01f0*/ 	.word	0x000007d0
        /*01f4*/ 	.word	0x000000ff
        /*01f8*/ 	.word	0x00000078
        /*01fc*/ 	.short	0x0100
        /*01fe*/ 	.byte	0x07
	.zero		1


	//   ....[17]....
        /*0200*/ 	.word	0x000007e0
        /*0204*/ 	.word	0x000000ff
        /*0208*/ 	.word	0x00000088
        /*020c*/ 	.short	0x0100
        /*020e*/ 	.byte	0x07
	.zero		1


	//   ....[18]....
        /*0210*/ 	.word	0x000008d0
        /*0214*/ 	.word	0x000000ff
        /*0218*/ 	.word	0x00000090
        /*021c*/ 	.short	0x0100
        /*021e*/ 	.byte	0x05
	.zero		1


	//   ....[19]....
        /*0220*/ 	.word	0x000008e0
        /*0224*/ 	.word	0x000000ff
        /*0228*/ 	.word	0x00000098
        /*022c*/ 	.short	0x0100
        /*022e*/ 	.byte	0x05
	.zero		1


	//   ....[20]....
        /*0230*/ 	.word	0x00000a20
        /*0234*/ 	.word	0x000000ff
        /*0238*/ 	.word	0x000000a0
        /*023c*/ 	.short	0x0100
        /*023e*/ 	.byte	0x05
	.zero		1


	//   ....[21]....
        /*0240*/ 	.word	0x00000a30
        /*0244*/ 	.word	0x000000ff
        /*0248*/ 	.word	0x000000b0
        /*024c*/ 	.short	0x0100
        /*024e*/ 	.byte	0x05
	.zero		1


	//   ....[22]....
        /*0250*/ 	.word	0x00000a40
        /*0254*/ 	.word	0x000000ff
        /*0258*/ 	.word	0x000000a8
        /*025c*/ 	.short	0x0100
        /*025e*/ 	.byte	0x05
	.zero		1


	//   ....[23]....
        /*0260*/ 	.word	0x00000a50
        /*0264*/ 	.word	0x000000ff
        /*0268*/ 	.word	0x000000b8
        /*026c*/ 	.short	0x0100
        /*026e*/ 	.byte	0x05
	.zero		1


	//   ....[24]....
        /*0270*/ 	.word	0x00000b80
        /*0274*/ 	.word	0x000000ff
        /*0278*/ 	.word	0x000000c0
        /*027c*/ 	.short	0x0100
        /*027e*/ 	.byte	0x07
	.zero		1


	//   ....[25]....
        /*0280*/ 	.word	0x00000b90
        /*0284*/ 	.word	0x000000ff
        /*0288*/ 	.word	0x000000e0
        /*028c*/ 	.short	0x0100
        /*028e*/ 	.byte	0x07
	.zero		1


	//   ....[26]....
        /*0290*/ 	.word	0x00000ba0
        /*0294*/ 	.word	0x000000ff
        /*0298*/ 	.word	0x000000c8
        /*029c*/ 	.short	0x0100
        /*029e*/ 	.byte	0x07
	.zero		1


	//   ....[27]....
        /*02a0*/ 	.word	0x00000bb0
        /*02a4*/ 	.word	0x000000ff
        /*02a8*/ 	.word	0x000000e8
        /*02ac*/ 	.short	0x0100
        /*02ae*/ 	.byte	0x07
	.zero		1


	//   ....[28]....
        /*02b0*/ 	.word	0x00000bc0
        /*02b4*/ 	.word	0x000000ff
        /*02b8*/ 	.word	0x000000d0
        /*02bc*/ 	.short	0x0100
        /*02be*/ 	.byte	0x07
	.zero		1


	//   ....[29]....
        /*02c0*/ 	.word	0x00000bd0
        /*02c4*/ 	.word	0x000000ff
        /*02c8*/ 	.word	0x000000f0
        /*02cc*/ 	.short	0x0100
        /*02ce*/ 	.byte	0x07
	.zero		1


	//   ....[30]....
        /*02d0*/ 	.word	0x00000be0
        /*02d4*/ 	.word	0x000000ff
        /*02d8*/ 	.word	0x000000d8
        /*02dc*/ 	.short	0x0100
        /*02de*/ 	.byte	0x07
	.zero		1


	//   ....[31]....
        /*02e0*/ 	.word	0x00000bf0
        /*02e4*/ 	.word	0x000000ff
        /*02e8*/ 	.word	0x000000f8
        /*02ec*/ 	.short	0x0100
        /*02ee*/ 	.byte	0x07
	.zero		1


	//   ....[32]....
        /*02f0*/ 	.word	0x00000ce0
        /*02f4*/ 	.word	0x000000ff
        /*02f8*/ 	.word	0x00000100
        /*02fc*/ 	.short	0x0100
        /*02fe*/ 	.byte	0x05
	.zero		1


	//   ....[33]....
        /*0300*/ 	.word	0x00000cf0
        /*0304*/ 	.word	0x000000ff
        /*0308*/ 	.word	0x00000110
        /*030c*/ 	.short	0x0100
        /*030e*/ 	.byte	0x05
	.zero		1


	//   ....[34]....
        /*0310*/ 	.word	0x00000d00
        /*0314*/ 	.word	0x000000ff
        /*0318*/ 	.word	0x00000108
        /*031c*/ 	.short	0x0100
        /*031e*/ 	.byte	0x05
	.zero		1


	//   ....[35]....
        /*0320*/ 	.word	0x00000d10
        /*0324*/ 	.word	0x000000ff
        /*0328*/ 	.word	0x00000118
        /*032c*/ 	.short	0x0100
        /*032e*/ 	.byte	0x05
	.zero		1


	//   ....[36]....
        /*0330*/ 	.word	0x000015e0
        /*0334*/ 	.word	0x00000003
        /*0338*/ 	.word	0x00000110
        /*033c*/ 	.short	0x010a
        /*033e*/ 	.byte	0xff
	.zero		1


	//   ....[37]....
        /*0340*/ 	.word	0x00001610
        /*0344*/ 	.word	0x00000003
        /*0348*/ 	.word	0x00000100
        /*034c*/ 	.short	0x0101
        /*034e*/ 	.byte	0xff
	.zero		1


	//   ....[38]....
        /*0350*/ 	.word	0x000016e0
        /*0354*/ 	.word	0x000000ff
        /*0358*/ 	.word	0x00000038
        /*035c*/ 	.short	0x010a
        /*035e*/ 	.byte	0x08
	.zero		1


	//   ....[39]....
        /*0360*/ 	.word	0x00001780
        /*0364*/ 	.word	0x000000ff
        /*0368*/ 	.word	0x00000038
        /*036c*/ 	.short	0x010a
        /*036e*/ 	.byte	0x21
	.zero		1


	//   ....[40]....
        /*0370*/ 	.word	0x000018e0
        /*0374*/ 	.word	0x000000ff
        /*0378*/ 	.word	0x00000038
        /*037c*/ 	.short	0x010a
        /*037e*/ 	.byte	0x08
	.zero		1


	//   ....[41]....
        /*0380*/ 	.word	0x000019d0
        /*0384*/ 	.word	0x000000ff
        /*0388*/ 	.word	0x00000098
        /*038c*/ 	.short	0x0101
        /*038e*/ 	.byte	0x04
	.zero		1


	//   ....[42]....
        /*0390*/ 	.word	0x000019f0
        /*0394*/ 	.word	0x000000ff
        /*0398*/ 	.word	0x00000038
        /*039c*/ 	.short	0x010a
        /*039e*/ 	.byte	0x08
	.zero		1


	//   ....[43]....
        /*03a0*/ 	.word	0x00001a70
        /*03a4*/ 	.word	0x000000ff
        /*03a8*/ 	.word	0x00000038
        /*03ac*/ 	.short	0x010a
        /*03ae*/ 	.byte	0x11
	.zero		1


	//   ....[44]....
        /*03b0*/ 	.word	0x00001bd0
        /*03b4*/ 	.word	0x000000ff
        /*03b8*/ 	.word	0x00000038
        /*03bc*/ 	.short	0x010a
        /*03be*/ 	.byte	0x08
	.zero		1


	//   ....[45]....
        /*03c0*/ 	.word	0x00001cf0
        /*03c4*/ 	.word	0x00000002
        /*03c8*/ 	.word	0x000000a0
        /*03cc*/ 	.short	0x010a
        /*03ce*/ 	.byte	0xff
	.zero		1


	//   ....[46]....
        /*03d0*/ 	.word	0x00001db0
        /*03d4*/ 	.word	0x00000002
        /*03d8*/ 	.word	0x00000000
        /*03dc*/ 	.short	0x0101
        /*03de*/ 	.byte	0xff
	.zero		1


	//   ....[47]....
        /*03e0*/ 	.word	0x00002310
        /*03e4*/ 	.word	0x000000ff
        /*03e8*/ 	.word	0x00000000
        /*03ec*/ 	.short	0x010a
        /*03ee*/ 	.byte	0x05
	.zero		1


	//   ....[48]....
        /*03f0*/ 	.word	0x000023a0
        /*03f4*/ 	.word	0x000000ff
        /*03f8*/ 	.word	0x00000000
        /*03fc*/ 	.short	0x010a
        /*03fe*/ 	.byte	0x05
	.zero		1


	//   ....[49]....
        /*0400*/ 	.word	0x00002430
        /*0404*/ 	.word	0x000000ff
        /*0408*/ 	.word	0x00000000
        /*040c*/ 	.short	0x010a
        /*040e*/ 	.byte	0x05
	.zero		1


	//   ....[50]....
        /*0410*/ 	.word	0x000024c0
        /*0414*/ 	.word	0x000000ff
        /*0418*/ 	.word	0x00000000
        /*041c*/ 	.short	0x010a
        /*041e*/ 	.byte	0x05
	.zero		1


	//   ....[51]....
        /*0420*/ 	.word	0x00002550
        /*0424*/ 	.word	0x000000ff
        /*0428*/ 	.word	0x00000000
        /*042c*/ 	.short	0x010a
        /*042e*/ 	.byte	0x05
	.zero		1


	//   ....[52]....
        /*0430*/ 	.word	0x000025e0
        /*0434*/ 	.word	0x000000ff
        /*0438*/ 	.word	0x00000000
        /*043c*/ 	.short	0x010a
        /*043e*/ 	.byte	0x05
	.zero		1


	//   ....[53]....
        /*0440*/ 	.word	0x00002680
        /*0444*/ 	.word	0x00000000
        /*0448*/ 	.word	0x00000000
        /*044c*/ 	.short	0x010a
        /*044e*/ 	.byte	0xff
	.zero		1


	//   ....[54]....
        /*0450*/ 	.word	0x000027a0
        /*0454*/ 	.word	0x00000000
        /*0458*/ 	.word	0x00000100
        /*045c*/ 	.short	0x010a
        /*045e*/ 	.byte	0xff
	.zero		1


	//   ....[55]....
        /*0460*/ 	.word	0x00002800
        /*0464*/ 	.word	0x00000004
        /*0468*/ 	.word	0x00000000
        /*046c*/ 	.short	0x0101
        /*046e*/ 	.byte	0xff
	.zero		1


	//   ....[56]....
        /*0470*/ 	.word	0x00002820
        /*0474*/ 	.word	0x000000ff
        /*0478*/ 	.word	0x000000b0
        /*047c*/ 	.short	0x010a
        /*047e*/ 	.byte	0x05
	.zero		1


	//   ....[57]....
        /*0480*/ 	.word	0x00002940
        /*0484*/ 	.word	0x00000000
        /*0488*/ 	.word	0x000000a0
        /*048c*/ 	.short	0x010a
        /*048e*/ 	.byte	0xff
	.zero		1


	//   ....[58]....
        /*0490*/ 	.word	0x00002a50
        /*0494*/ 	.word	0x00000000
        /*0498*/ 	.word	0x00000000
        /*049c*/ 	.short	0x0101
        /*049e*/ 	.byte	0xff
	.zero		1


	//   ....[59]....
        /*04a0*/ 	.word	0x00002ae0
        /*04a4*/ 	.word	0x000000ff
        /*04a8*/ 	.word	0x000000b0
        /*04ac*/ 	.short	0x0106
        /*04ae*/ 	.byte	0x05
	.zero		1


	//   ....[60]....
        /*04b0*/ 	.word	0x00002b00
        /*04b4*/ 	.word	0x000000ff
        /*04b8*/ 	.word	0x000000b0
        /*04bc*/ 	.short	0x010a
        /*04be*/ 	.byte	0x05
	.zero		1


	//   ....[61]....
        /*04c0*/ 	.word	0x00002b90
        /*04c4*/ 	.word	0x000000ff
        /*04c8*/ 	.word	0x000000b0
        /*04cc*/ 	.short	0x0106
        /*04ce*/ 	.byte	0x04
	.zero		1


	//   ....[62]....
        /*04d0*/ 	.word	0x00002bd0
        /*04d4*/ 	.word	0x00000000
        /*04d8*/ 	.word	0x000000b0
        /*04dc*/ 	.short	0x010a
        /*04de*/ 	.byte	0xff
	.zero		1


	//   ....[63]....
        /*04e0*/ 	.word	0x000030d0
        /*04e4*/ 	.word	0x00000000
        /*04e8*/ 	.word	0x000000a0
        /*04ec*/ 	.short	0x010a
        /*04ee*/ 	.byte	0xff
	.zero		1


	//   ....[64]....
        /*04f0*/ 	.word	0x000031e0
        /*04f4*/ 	.word	0x00000003
        /*04f8*/ 	.word	0x00000000
        /*04fc*/ 	.short	0x0101
        /*04fe*/ 	.byte	0xff
	.zero		1


	//   ....[65]....
        /*0500*/ 	.word	0x000031f0
        /*0504*/ 	.word	0x000000ff
        /*0508*/ 	.word	0x00000000
        /*050c*/ 	.short	0x010a
        /*050e*/ 	.byte	0x04
	.zero		1


	//   ....[66]....
        /*0510*/ 	.word	0x00003210
        /*0514*/ 	.word	0x000000ff
        /*0518*/ 	.word	0x000000e0
        /*051c*/ 	.short	0x010a
        /*051e*/ 	.byte	0x08
	.zero		1


	//   ....[67]....
        /*0520*/ 	.word	0x000032e0
        /*0524*/ 	.word	0x000000ff
        /*0528*/ 	.word	0x00000000
        /*052c*/ 	.short	0x010a
        /*052e*/ 	.byte	0x07
	.zero		1


	//   ....[68]....
        /*0530*/ 	.word	0x00003420
        /*0534*/ 	.word	0x000000ff
        /*0538*/ 	.word	0x00000000
        /*053c*/ 	.short	0x010a
        /*053e*/ 	.byte	0x04
	.zero		1


	//   ....[69]....
        /*0540*/ 	.word	0x00003610
        /*0544*/ 	.word	0x000000ff
        /*0548*/ 	.word	0x00000000
        /*054c*/ 	.short	0x010a
        /*054e*/ 	.byte	0x05
	.zero		1


	//   ....[70]....
        /*0550*/ 	.word	0x000036a0
        /*0554*/ 	.word	0x000000ff
        /*0558*/ 	.word	0x00000000
        /*055c*/ 	.short	0x010a
        /*055e*/ 	.byte	0x05
	.zero		1


	//   ....[71]....
        /*0560*/ 	.word	0x00003730
        /*0564*/ 	.word	0x000000ff
        /*0568*/ 	.word	0x00000000
        /*056c*/ 	.short	0x010a
        /*056e*/ 	.byte	0x05
	.zero		1


	//   ....[72]....
        /*0570*/ 	.word	0x000037c0
        /*0574*/ 	.word	0x000000ff
        /*0578*/ 	.word	0x00000000
        /*057c*/ 	.short	0x010a
        /*057e*/ 	.byte	0x07
	.zero		1


	//   ....[73]....
        /*0580*/ 	.word	0x00003c20
        /*0584*/ 	.word	0x00000000
        /*0588*/ 	.word	0x000000a0
        /*058c*/ 	.short	0x010a
        /*058e*/ 	.byte	0xff
	.zero		1


	//   ....[74]....
        /*0590*/ 	.word	0x00003ce0
        /*0594*/ 	.word	0x00000000
        /*0598*/ 	.word	0x00000000
        /*059c*/ 	.short	0x0101
        /*059e*/ 	.byte	0xff
	.zero		1


	//   ....[75]....
        /*05a0*/ 	.word	0x00004000
        /*05a4*/ 	.word	0x000000ff
        /*05a8*/ 	.word	0x00000098
        /*05ac*/ 	.short	0x010a
        /*05ae*/ 	.byte	0x07
	.zero		1


	//   ....[76]....
        /*05b0*/ 	.word	0x000041f0
        /*05b4*/ 	.word	0x000000ff
        /*05b8*/ 	.word	0x00000080
        /*05bc*/ 	.short	0x010a
        /*05be*/ 	.byte	0x07
	.zero		1


	//   ....[77]....
        /*05c0*/ 	.word	0x000043c0
        /*05c4*/ 	.word	0x000000ff
        /*05c8*/ 	.word	0x00000070
        /*05cc*/ 	.short	0x010b
        /*05ce*/ 	.byte	0x07
	.zero		1


	//   ....[78]....
        /*05d0*/ 	.word	0x00004430
        /*05d4*/ 	.word	0x000000ff
        /*05d8*/ 	.word	0x00000000
        /*05dc*/ 	.short	0x0101
        /*05de*/ 	.byte	0x08
	.zero		1


	//   ....[79]....
        /*05e0*/ 	.word	0x00004460
        /*05e4*/ 	.word	0x000000ff
        /*05e8*/ 	.word	0x00000088
        /*05ec*/ 	.short	0x010a
        /*05ee*/ 	.byte	0x07
	.zero		1


	//   ....[80]....
        /*05f0*/ 	.word	0x00004670
        /*05f4*/ 	.word	0x000000ff
        /*05f8*/ 	.word	0x00000078
        /*05fc*/ 	.short	0x010b
        /*05fe*/ 	.byte	0x07
	.zero		1


	//   ....[81]....
        /*0600*/ 	.word	0x00004690
        /*0604*/ 	.word	0x000000ff
        /*0608*/ 	.word	0x00000000
        /*060c*/ 	.short	0x0101
        /*060e*/ 	.byte	0x0d
	.zero		1


	//   ....[82]....
        /*0610*/ 	.word	0x000046c0
        /*0614*/ 	.word	0x000000ff
        /*0618*/ 	.word	0x00000080
        /*061c*/ 	.short	0x010a
        /*061e*/ 	.byte	0x07
	.zero		1


	//   ....[83]....
        /*0620*/ 	.word	0x00004700
        /*0624*/ 	.word	0x00000000
        /*0628*/ 	.word	0x00000088
        /*062c*/ 	.short	0x010a
        /*062e*/ 	.byte	0xff
	.zero		1


	//   ....[84]....
        /*0630*/ 	.word	0x00004a30
        /*0634*/ 	.word	0x00000000
        /*0638*/ 	.word	0x000000a0
        /*063c*/ 	.short	0x010a
        /*063e*/ 	.byte	0xff
	.zero		1


	//   ....[85]....
        /*0640*/ 	.word	0x00004b40
        /*0644*/ 	.word	0x00000000
        /*0648*/ 	.word	0x00000000
        /*064c*/ 	.short	0x0101
        /*064e*/ 	.byte	0xff
	.zero		1


	//   ....[86]....
        /*0650*/ 	.word	0x000055a0
        /*0654*/ 	.word	0x00000003
        /*0658*/ 	.word	0x00000070
        /*065c*/ 	.short	0x010a
        /*065e*/ 	.byte	0xff
	.zero		1


	//   ....[87]....
        /*0660*/ 	.word	0x000055e0
        /*0664*/ 	.word	0x000000cf
        /*0668*/ 	.word	0x000000c0
        /*066c*/ 	.short	0x010a
        /*066e*/ 	.byte	0xff
	.zero		1


	//   ....[88]....
        /*0670*/ 	.word	0x00005710
        /*0674*/ 	.word	0x00000003
        /*0678*/ 	.word	0x00000070
        /*067c*/ 	.short	0x010a
        /*067e*/ 	.byte	0xff
	.zero		1


	//   ....[89]....
        /*0680*/ 	.word	0x00005870
        /*0684*/ 	.word	0x00000000
        /*0688*/ 	.word	0x00000000
        /*068c*/ 	.short	0x0101
        /*068e*/ 	.byte	0xff
	.zero		1


	//   ....[90]....
        /*0690*/ 	.word	0x000058d0
        /*0694*/ 	.word	0x000000cf
        /*0698*/ 	.word	0x000000c0
        /*069c*/ 	.short	0x010a
        /*069e*/ 	.byte	0xff
	.zero		1


	//   ....[91]....
        /*06a0*/ 	.word	0x00006c80
        /*06a4*/ 	.word	0x000000d2
        /*06a8*/ 	.word	0x00000070
        /*06ac*/ 	.short	0x010a
        /*06ae*/ 	.byte	0xff
	.zero		1


	//   ....[92]....
        /*06b0*/ 	.word	0x00006d50
        /*06b4*/ 	.word	0x000000d2
        /*06b8*/ 	.word	0x00000070
        /*06bc*/ 	.short	0x010a
        /*06be*/ 	.byte	0xff
	.zero		1


	//   ....[93]....
        /*06c0*/ 	.word	0x00006e90
        /*06c4*/ 	.word	0x00000003
        /*06c8*/ 	.word	0x00000000
        /*06cc*/ 	.short	0x0101
        /*06ce*/ 	.byte	0xff
	.zero		1


	//   ....[94]....
        /*06d0*/ 	.word	0x000073a0
        /*06d4*/ 	.word	0x000000ff
        /*06d8*/ 	.word	0x00000000
        /*06dc*/ 	.short	0x0101
        /*06de*/ 	.byte	0x05
	.zero		1


	//   ....[95]....
        /*06e0*/ 	.word	0x00008320
        /*06e4*/ 	.word	0x00000003
        /*06e8*/ 	.word	0x00000110
        /*06ec*/ 	.short	0x010a
        /*06ee*/ 	.byte	0xff
	.zero		1


	//   ....[96]....
        /*06f0*/ 	.word	0x00008380
        /*06f4*/ 	.word	0x00000002
        /*06f8*/ 	.word	0x00000038
        /*06fc*/ 	.short	0x010a
        /*06fe*/ 	.byte	0xff
	.zero		1


	//   ....[97]....
        /*0700*/ 	.word	0x000083e0
        /*0704*/ 	.word	0x00000002
        /*0708*/ 	.word	0x00000038
        /*070c*/ 	.short	0x010a
        /*070e*/ 	.byte	0xff
	.zero		1


	//   ....[98]....
        /*0710*/ 	.word	0x00008430
        /*0714*/ 	.word	0x00000002
        /*0718*/ 	.word	0x000000a0
        /*071c*/ 	.short	0x010a
        /*071e*/ 	.byte	0xff
	.zero		1


	//   ....[99]....
        /*0720*/ 	.word	0x00008490
        /*0724*/ 	.word	0x00000000
        /*0728*/ 	.word	0x00000000
        /*072c*/ 	.short	0x010a
        /*072e*/ 	.byte	0xff
	.zero		1


	//   ....[100]....
        /*0730*/ 	.word	0x000084f0
        /*0734*/ 	.word	0x00000000
        /*0738*/ 	.word	0x00000000
        /*073c*/ 	.short	0x010a
        /*073e*/ 	.byte	0xff
	.zero		1


	//   ....[101]....
        /*0740*/ 	.word	0x00008550
        /*0744*/ 	.word	0x00000000
        /*0748*/ 	.word	0x00000000
        /*074c*/ 	.short	0x010a
        /*074e*/ 	.byte	0xff
	.zero		1


	//   ....[102]....
        /*0750*/ 	.word	0x000085b0
        /*0754*/ 	.word	0x00000000
        /*0758*/ 	.word	0x00000000
        /*075c*/ 	.short	0x010a
        /*075e*/ 	.byte	0xff
	.zero		1


	//   ....[103]....
        /*0760*/ 	.word	0x00008610
        /*0764*/ 	.word	0x00000000
        /*0768*/ 	.word	0x00000000
        /*076c*/ 	.short	0x010a
        /*076e*/ 	.byte	0xff
	.zero		1


	//   ....[104]....
        /*0770*/ 	.word	0x00008670
        /*0774*/ 	.word	0x00000000
        /*0778*/ 	.word	0x00000000
        /*077c*/ 	.short	0x010a
        /*077e*/ 	.byte	0xff
	.zero		1


	//   ....[105]....
        /*0780*/ 	.word	0x000086c0
        /*0784*/ 	.word	0x00000000
        /*0788*/ 	.word	0x00000100
        /*078c*/ 	.short	0x010a
        /*078e*/ 	.byte	0xff
	.zero		1


	//   ....[106]....
        /*0790*/ 	.word	0x00008720
        /*0794*/ 	.word	0x00000000
        /*0798*/ 	.word	0x000000b0
        /*079c*/ 	.short	0x010a
        /*079e*/ 	.byte	0xff
	.zero		1


	//   ....[107]....
        /*07a0*/ 	.word	0x00008770
        /*07a4*/ 	.word	0x00000000
        /*07a8*/ 	.word	0x000000a0
        /*07ac*/ 	.short	0x010a
        /*07ae*/ 	.byte	0xff
	.zero		1


	//   ....[108]....
        /*07b0*/ 	.word	0x000087d0
        /*07b4*/ 	.word	0x00000000
        /*07b8*/ 	.word	0x000000b0
        /*07bc*/ 	.short	0x010a
        /*07be*/ 	.byte	0xff
	.zero		1


	//   ....[109]....
        /*07c0*/ 	.word	0x00008820
        /*07c4*/ 	.word	0x00000000
        /*07c8*/ 	.word	0x000000a0
        /*07cc*/ 	.short	0x010a
        /*07ce*/ 	.byte	0xff
	.zero		1


	//   ....[110]....
        /*07d0*/ 	.word	0x00008880
        /*07d4*/ 	.word	0x00000003
        /*07d8*/ 	.word	0x000000e0
        /*07dc*/ 	.short	0x010a
        /*07de*/ 	.byte	0xff
	.zero		1


	//   ....[111]....
        /*07e0*/ 	.word	0x000088e0
        /*07e4*/ 	.word	0x00000000
        /*07e8*/ 	.word	0x00000000
        /*07ec*/ 	.short	0x010a
        /*07ee*/ 	.byte	0xff
	.zero		1


	//   ....[112]....
        /*07f0*/ 	.word	0x00008940
        /*07f4*/ 	.word	0x00000000
        /*07f8*/ 	.word	0x00000000
        /*07fc*/ 	.short	0x010a
        /*07fe*/ 	.byte	0xff
	.zero		1


	//   ....[113]....
        /*0800*/ 	.word	0x000089a0
        /*0804*/ 	.word	0x00000000
        /*0808*/ 	.word	0x00000000
        /*080c*/ 	.short	0x010a
        /*080e*/ 	.byte	0xff
	.zero		1


	//   ....[114]....
        /*0810*/ 	.word	0x00008a00
        /*0814*/ 	.word	0x00000000
        /*0818*/ 	.word	0x00000000
        /*081c*/ 	.short	0x010a
        /*081e*/ 	.byte	0xff
	.zero		1


	//   ....[115]....
        /*0820*/ 	.word	0x00008a60
        /*0824*/ 	.word	0x00000000
        /*0828*/ 	.word	0x00000000
        /*082c*/ 	.short	0x010a
        /*082e*/ 	.byte	0xff
	.zero		1


	//   ....[116]....
        /*0830*/ 	.word	0x00008ab0
        /*0834*/ 	.word	0x00000000
        /*0838*/ 	.word	0x000000a0
        /*083c*/ 	.short	0x010a
        /*083e*/ 	.byte	0xff
	.zero		1


	//   ....[117]....
        /*0840*/ 	.word	0x00008b10
        /*0844*/ 	.word	0x00000000
        /*0848*/ 	.word	0x00000098
        /*084c*/ 	.short	0x010a
        /*084e*/ 	.byte	0xff
	.zero		1


	//   ....[118]....
        /*0850*/ 	.word	0x00008b70
        /*0854*/ 	.word	0x00000003
        /*0858*/ 	.word	0x00000080
        /*085c*/ 	.short	0x010a
        /*085e*/ 	.byte	0xff
	.zero		1


	//   ....[119]....
        /*0860*/ 	.word	0x00008bd0
        /*0864*/ 	.word	0x00000003
        /*0868*/ 	.word	0x00000088
        /*086c*/ 	.short	0x010a
        /*086e*/ 	.byte	0xff
	.zero		1


	//   ....[120]....
        /*0870*/ 	.word	0x00008c30
        /*0874*/ 	.word	0x00000000
        /*0878*/ 	.word	0x00000080
        /*087c*/ 	.short	0x010a
        /*087e*/ 	.byte	0xff
	.zero		1


	//   ....[121]....
        /*0880*/ 	.word	0x00008c80
        /*0884*/ 	.word	0x00000000
        /*0888*/ 	.word	0x000000a0
        /*088c*/ 	.short	0x010a
        /*088e*/ 	.byte	0xff
	.zero		1


	//   ....[122]....
        /*0890*/ 	.word	0x00008cd0
        /*0894*/ 	.word	0x00000003
        /*0898*/ 	.word	0x00000070
        /*089c*/ 	.short	0x010a
        /*089e*/ 	.byte	0xff
	.zero		1


	//   ....[123]....
        /*08a0*/ 	.word	0x00008d20
        /*08a4*/ 	.word	0x000000cf
        /*08a8*/ 	.word	0x000000c0
        /*08ac*/ 	.short	0x010a
        /*08ae*/ 	.byte	0xff
	.zero		1


	//   ....[124]....
        /*08b0*/ 	.word	0x00008d70
        /*08b4*/ 	.word	0x000000d2
        /*08b8*/ 	.word	0x00000070
        /*08bc*/ 	.short	0x010a
        /*08be*/ 	.byte	0xff
	.zero		1


	//----- nvinfo : EIATTR_NUM_MBARRIERS
	.align		4
.L_47:
        /*08c0*/ 	.byte	0x03, 0x38
        /*08c2*/ 	.short	0x0024


	//----- nvinfo : EIATTR_EXIT_INSTR_OFFSETS
	.align		4
        /*08c4*/ 	.byte	0x04, 0x1c
        /*08c6*/ 	.short	(.L_49 - .L_48)


	//   ....[0]....
.L_48:
        /*08c8*/ 	.word	0x000026b0


	//   ....[1]....
        /*08cc*/ 	.word	0x00002ba0


	//   ....[2]....
        /*08d0*/ 	.word	0x00002c00


	//   ....[3]....
        /*08d4*/ 	.word	0x00003a20


	//   ....[4]....
        /*08d8*/ 	.word	0x00004730


	//   ....[5]....
        /*08dc*/ 	.word	0x00004770


	//   ....[6]....
        /*08e0*/ 	.word	0x00008310


	//----- nvinfo : EIATTR_MAX_THREADS
	.align		4
.L_49:
        /*08e4*/ 	.byte	0x04, 0x05
        /*08e6*/ 	.short	(.L_51 - .L_50)
.L_50:
        /*08e8*/ 	.word	0x00000100
        /*08ec*/ 	.word	0x00000001
        /*08f0*/ 	.word	0x00000001


	//----- nvinfo : EIATTR_CRS_STACK_SIZE
	.align		4
.L_51:
        /*08f4*/ 	.byte	0x04, 0x1e
        /*08f6*/ 	.short	(.L_53 - .L_52)
.L_52:
        /*08f8*/ 	.word	0x00000000


	//----- nvinfo : EIATTR_CBANK_PARAM_SIZE
	.align		4
.L_53:
        /*08fc*/ 	.byte	0x03, 0x19
        /*08fe*/ 	.short	0x0800


	//----- nvinfo : EIATTR_PARAM_CBANK
	.align		4
        /*0900*/ 	.byte	0x04, 0x0a
        /*0902*/ 	.short	(.L_55 - .L_54)
	.align		4
.L_54:
        /*0904*/ 	.word	index@(.nv.constant0._ZN7cutlass13device_kernelINS_4gemm6kernel13GemmUniversalIN4cute5tupleIJiiiiEEENS1_10collective13CollectiveMmaINS1_35MainloopSm100TmaUmmaWarpSpecializedILi7ELi2ELi4ENS5_IJNS4_1CILi1EEESB_SB_EEEEENS5_IJNSA_ILi128EEESE_NSA_ILi64EEEEEENS_12float_e4m3_tENS5_IJlSB_lEEESH_SI_NS4_8TiledMMAINS4_8MMA_AtomIJNS4_10MMA_TraitsINS4_19SM100_MMA_F8F6F4_SSEJSH_SH_fSE_SE_NS4_17integral_constantINS4_4UMMA5MajorELSP_0EEESQ_NSN_INSO_7ScaleInELSR_0EEESS_EEEEEENS4_6LayoutISC_NS5_IJNSA_ILi0EEESW_SW_EEEEENS5_IJNS4_10UnderscoreESZ_SZ_EEEEENS4_13SM90_TMA_LOADENS4_14ComposedLayoutINS4_7SwizzleILi2ELi4ELi3EEENS4_18smem_ptr_flag_bitsILi8EEENSV_INS5_IJNSA_ILi8EEESF_EEENS5_IJSF_SB_EEEEEEEvNS4_8identityES12_S1C_vS1D_EENS_8epilogue10collective18CollectiveEpilogueINS1F_23Sm100TmaWarpSpecializedILi2ELi2ELi64ELb0ELb0EEEJSG_NS5_IJNSV_ISE_SB_EENSV_ISF_SB_EEEEESH_SI_SH_SI_NS1F_6fusion15FusionCallbacksIS1J_NS1N_17LinearCombinationISH_fSH_fLNS_15FloatRoundStyleE2EEESG_S1M_JEEENS4_5SM1004TMEM4LOAD26SM100_TMEM_LOAD_32dp32b64xES12_S1C_NS4_39AutoVectorizingCopyWithAssumedAlignmentILi128EEENS4_14SM90_TMA_STOREES1C_S1Y_S1Y_EEEvvEEEEvNT_6ParamsE)
        /*0908*/ 	.short	0x0380
        /*090a*/ 	.short	0x0800


	//----- nvinfo : EIATTR_SW_WAR
	.align		4
.L_55:
        /*090c*/ 	.byte	0x04, 0x36
        /*090e*/ 	.short	(.L_57 - .L_56)
.L_56:
        /*0910*/ 	.word	0x00000008
.L_57:


//--------------------- .nv.callgraph             --------------------------
	.section	.nv.callgraph,"",@"SHT_CUDA_CALLGRAPH"
	.align	4
	.sectionentsize	8
	.align		4
        /*0000*/ 	.word	0x00000000
	.align		4
        /*0004*/ 	.word	0xffffffff
	.align		4
        /*0008*/ 	.word	index@(_ZN7cutlass13device_kernelINS_4gemm6kernel13GemmUniversalIN4cute5tupleIJiiiiEEENS1_10collective13CollectiveMmaINS1_35MainloopSm100TmaUmmaWarpSpecializedILi7ELi2ELi4ENS5_IJNS4_1CILi1EEESB_SB_EEEEENS5_IJNSA_ILi128EEESE_NSA_ILi64EEEEEENS_12float_e4m3_tENS5_IJlSB_lEEESH_SI_NS4_8TiledMMAINS4_8MMA_AtomIJNS4_10MMA_TraitsINS4_19SM100_MMA_F8F6F4_SSEJSH_SH_fSE_SE_NS4_17integral_constantINS4_4UMMA5MajorELSP_0EEESQ_NSN_INSO_7ScaleInELSR_0EEESS_EEEEEENS4_6LayoutISC_NS5_IJNSA_ILi0EEESW_SW_EEEEENS5_IJNS4_10UnderscoreESZ_SZ_EEEEENS4_13SM90_TMA_LOADENS4_14ComposedLayoutINS4_7SwizzleILi2ELi4ELi3EEENS4_18smem_ptr_flag_bitsILi8EEENSV_INS5_IJNSA_ILi8EEESF_EEENS5_IJSF_SB_EEEEEEEvNS4_8identityES12_S1C_vS1D_EENS_8epilogue10collective18CollectiveEpilogueINS1F_23Sm100TmaWarpSpecializedILi2ELi2ELi64ELb0ELb0EEEJSG_NS5_IJNSV_ISE_SB_EENSV_ISF_SB_EEEEESH_SI_SH_SI_NS1F_6fusion15FusionCallbacksIS1J_NS1N_17LinearCombinationISH_fSH_fLNS_15FloatRoundStyleE2EEESG_S1M_JEEENS4_5SM1004TMEM4LOAD26SM100_TMEM_LOAD_32dp32b64xES12_S1C_NS4_39AutoVectorizingCopyWithAssumedAlignmentILi128EEENS4_14SM90_TMA_STOREES1C_S1Y_S1Y_EEEvvEEEEvNT_6ParamsE)
	.align		4
        /*000c*/ 	.word	index@(__assertfail)
	.align		4
        /*0010*/ 	.word	0x00000000
	.align		4
        /*0014*/ 	.word	0xfffffffe
	.align		4
        /*0018*/ 	.word	0x00000000
	.align		4
        /*001c*/ 	.word	0xfffffffd
	.align		4
        /*0020*/ 	.word	0x00000000
	.align		4
        /*0024*/ 	.word	0xfffffffc


//--------------------- .nv.constant4             --------------------------
	.section	.nv.constant4,"a",@progbits
	.align	8
	.align		8
.nv.constant4:
        /*0000*/ 	.dword	__assertfail
	.align		8
        /*0008*/ 	.dword	__unnamed_1
	.align		8
        /*0010*/ 	.dword	__unnamed_2
	.align		8
        /*0018*/ 	.dword	_ZN40_INTERNAL_6f6ed896_4_k_cu_2b7023e9_350144cuda3std3__45__cpo5beginE
	.align		8
        /*0020*/ 	.dword	_ZN40_INTERNAL_6f6ed896_4_k_cu_2b7023e9_350144cuda3std3__45__cpo3endE
	.align		8
        /*0028*/ 	.dword	_ZN40_INTERNAL_6f6ed896_4_k_cu_2b7023e9_350144cuda3std3__45__cpo6cbeginE
	.align		8
        /*0030*/ 	.dword	_ZN40_INTERNAL_6f6ed896_4_k_cu_2b7023e9_350144cuda3std3__45__cpo4cendE
	.align		8
        /*0038*/ 	.dword	_ZN40_INTERNAL_6f6ed896_4_k_cu_2b7023e9_350144cuda3std3__442_GLOBAL__N__6f6ed896_4_k_cu_2b7023e9_350146ignoreE
	.align		8
        /*0040*/ 	.dword	_ZN40_INTERNAL_6f6ed896_4_k_cu_2b7023e9_350144cuda3std3__419piecewise_constructE
	.align		8
        /*0048*/ 	.dword	_ZN40_INTERNAL_6f6ed896_4_k_cu_2b7023e9_350144cuda3std3__48in_placeE
	.align		8
        /*0050*/ 	.dword	_ZN40_INTERNAL_6f6ed896_4_k_cu_2b7023e9_350144cuda3std6ranges3__45__cpo4swapE
	.align		8
        /*0058*/ 	.dword	_ZN40_INTERNAL_6f6ed896_4_k_cu_2b7023e9_350144cuda3std6ranges3__45__cpo9iter_moveE
	.align		8
        /*0060*/ 	.dword	_ZN40_INTERNAL_6f6ed896_4_k_cu_2b7023e9_350144cute7productE
	.align		8
        /*0068*/ 	.dword	_ZN40_INTERNAL_6f6ed896_4_k_cu_2b7023e9_350144cute1_E
	.align		8
        /*0070*/ 	.dword	$str$25
	.align		8
        /*0078*/ 	.dword	$str$26
	.align		8
        /*0080*/ 	.dword	$str$27
	.align		8
        /*0088*/ 	.dword	$str$28


//--------------------- .text._ZN7cutlass13device_kernelINS_4gemm6kernel13GemmUniversalIN4cute5tupleIJiiiiEEENS1_10collective13CollectiveMmaINS1_35MainloopSm100TmaUmmaWarpSpecializedILi7ELi2ELi4ENS5_IJNS4_1CILi1EEESB_SB_EEEEENS5_IJNSA_ILi128EEESE_NSA_ILi64EEEEEENS_12float_e4m3_tENS5_IJlSB_lEEESH_SI_NS4_8TiledMMAINS4_8MMA_AtomIJNS4_10MMA_TraitsINS4_19SM100_MMA_F8F6F4_SSEJSH_SH_fSE_SE_NS4_17integral_constantINS4_4UMMA5MajorELSP_0EEESQ_NSN_INSO_7ScaleInELSR_0EEESS_EEEEEENS4_6LayoutISC_NS5_IJNSA_ILi0EEESW_SW_EEEEENS5_IJNS4_10UnderscoreESZ_SZ_EEEEENS4_13SM90_TMA_LOADENS4_14ComposedLayoutINS4_7SwizzleILi2ELi4ELi3EEENS4_18smem_ptr_flag_bitsILi8EEENSV_INS5_IJNSA_ILi8EEESF_EEENS5_IJSF_SB_EEEEEEEvNS4_8identityES12_S1C_vS1D_EENS_8epilogue10collective18CollectiveEpilogueINS1F_23Sm100TmaWarpSpecializedILi2ELi2ELi64ELb0ELb0EEEJSG_NS5_IJNSV_ISE_SB_EENSV_ISF_SB_EEEEESH_SI_SH_SI_NS1F_6fusion15FusionCallbacksIS1J_NS1N_17LinearCombinationISH_fSH_fLNS_15FloatRoundStyleE2EEESG_S1M_JEEENS4_5SM1004TMEM4LOAD26SM100_TMEM_LOAD_32dp32b64xES12_S1C_NS4_39AutoVectorizingCopyWithAssumedAlignmentILi128EEENS4_14SM90_TMA_STOREES1C_S1Y_S1Y_EEEvvEEEEvNT_6ParamsE --------------------------
	.section	.text._ZN7cutlass13device_kernelINS_4gemm6kernel13GemmUniversalIN4cute5tupleIJiiiiEEENS1_10collective13CollectiveMmaINS1_35MainloopSm100TmaUmmaWarpSpecializedILi7ELi2ELi4ENS5_IJNS4_1CILi1EEESB_SB_EEEEENS5_IJNSA_ILi128EEESE_NSA_ILi64EEEEEENS_12float_e4m3_tENS5_IJlSB_lEEESH_SI_NS4_8TiledMMAINS4_8MMA_AtomIJNS4_10MMA_TraitsINS4_19SM100_MMA_F8F6F4_SSEJSH_SH_fSE_SE_NS4_17integral_constantINS4_4UMMA5MajorELSP_0EEESQ_NSN_INSO_7ScaleInELSR_0EEESS_EEEEEENS4_6LayoutISC_NS5_IJNSA_ILi0EEESW_SW_EEEEENS5_IJNS4_10UnderscoreESZ_SZ_EEEEENS4_13SM90_TMA_LOADENS4_14ComposedLayoutINS4_7SwizzleILi2ELi4ELi3EEENS4_18smem_ptr_flag_bitsILi8EEENSV_INS5_IJNSA_ILi8EEESF_EEENS5_IJSF_SB_EEEEEEEvNS4_8identityES12_S1C_vS1D_EENS_8epilogue10collective18CollectiveEpilogueINS1F_23Sm100TmaWarpSpecializedILi2ELi2ELi64ELb0ELb0EEEJSG_NS5_IJNSV_ISE_SB_EENSV_ISF_SB_EEEEESH_SI_SH_SI_NS1F_6fusion15FusionCallbacksIS1J_NS1N_17LinearCombinationISH_fSH_fLNS_15FloatRoundStyleE2EEESG_S1M_JEEENS4_5SM1004TMEM4LOAD26SM100_TMEM_LOAD_32dp32b64xES12_S1C_NS4_39AutoVectorizingCopyWithAssumedAlignmentILi128EEENS4_14SM90_TMA_STOREES1C_S1Y_S1Y_EEEvvEEEEvNT_6ParamsE,"ax",@progbits
	.align	128
.text._ZN7cutlass13device_kernelINS_4gemm6kernel13GemmUniversalIN4cute5tupleIJiiiiEEENS1_10collective13CollectiveMmaINS1_35MainloopSm100TmaUmmaWarpSpecializedILi7ELi2ELi4ENS5_IJNS4_1CILi1EEESB_SB_EEEEENS5_IJNSA_ILi128EEESE_NSA_ILi64EEEEEENS_12float_e4m3_tENS5_IJlSB_lEEESH_SI_NS4_8TiledMMAINS4_8MMA_AtomIJNS4_10MMA_TraitsINS4_19SM100_MMA_F8F6F4_SSEJSH_SH_fSE_SE_NS4_17integral_constantINS4_4UMMA5MajorELSP_0EEESQ_NSN_INSO_7ScaleInELSR_0EEESS_EEEEEENS4_6LayoutISC_NS5_IJNSA_ILi0EEESW_SW_EEEEENS5_IJNS4_10UnderscoreESZ_SZ_EEEEENS4_13SM90_TMA_LOADENS4_14ComposedLayoutINS4_7SwizzleILi2ELi4ELi3EEENS4_18smem_ptr_flag_bitsILi8EEENSV_INS5_IJNSA_ILi8EEESF_EEENS5_IJSF_SB_EEEEEEEvNS4_8identityES12_S1C_vS1D_EENS_8epilogue10collective18CollectiveEpilogueINS1F_23Sm100TmaWarpSpecializedILi2ELi2ELi64ELb0ELb0EEEJSG_NS5_IJNSV_ISE_SB_EENSV_ISF_SB_EEEEESH_SI_SH_SI_NS1F_6fusion15FusionCallbacksIS1J_NS1N_17LinearCombinationISH_fSH_fLNS_15FloatRoundStyleE2EEESG_S1M_JEEENS4_5SM1004TMEM4LOAD26SM100_TMEM_LOAD_32dp32b64xES12_S1C_NS4_39AutoVectorizingCopyWithAssumedAlignmentILi128EEENS4_14SM90_TMA_STOREES1C_S1Y_S1Y_EEEvvEEEEvNT_6ParamsE:
        .type           _ZN7cutlass13device_kernelINS_4gemm6kernel13GemmUniversalIN4cute5tupleIJiiiiEEENS1_10collective13CollectiveMmaINS1_35MainloopSm100TmaUmmaWarpSpecializedILi7ELi2ELi4ENS5_IJNS4_1CILi1EEESB_SB_EEEEENS5_IJNSA_ILi128EEESE_NSA_ILi64EEEEEENS_12float_e4m3_tENS5_IJlSB_lEEESH_SI_NS4_8TiledMMAINS4_8MMA_AtomIJNS4_10MMA_TraitsINS4_19SM100_MMA_F8F6F4_SSEJSH_SH_fSE_SE_NS4_17integral_constantINS4_4UMMA5MajorELSP_0EEESQ_NSN_INSO_7ScaleInELSR_0EEESS_EEEEEENS4_6LayoutISC_NS5_IJNSA_ILi0EEESW_SW_EEEEENS5_IJNS4_10UnderscoreESZ_SZ_EEEEENS4_13SM90_TMA_LOADENS4_14ComposedLayoutINS4_7SwizzleILi2ELi4ELi3EEENS4_18smem_ptr_flag_bitsILi8EEENSV_INS5_IJNSA_ILi8EEESF_EEENS5_IJSF_SB_EEEEEEEvNS4_8identityES12_S1C_vS1D_EENS_8epilogue10collective18CollectiveEpilogueINS1F_23Sm100TmaWarpSpecializedILi2ELi2ELi64ELb0ELb0EEEJSG_NS5_IJNSV_ISE_SB_EENSV_ISF_SB_EEEEESH_SI_SH_SI_NS1F_6fusion15FusionCallbacksIS1J_NS1N_17LinearCombinationISH_fSH_fLNS_15FloatRoundStyleE2EEESG_S1M_JEEENS4_5SM1004TMEM4LOAD26SM100_TMEM_LOAD_32dp32b64xES12_S1C_NS4_39AutoVectorizingCopyWithAssumedAlignmentILi128EEENS4_14SM90_TMA_STOREES1C_S1Y_S1Y_EEEvvEEEEvNT_6ParamsE,@function
        .size           _ZN7cutlass13device_kernelINS_4gemm6kernel13GemmUniversalIN4cute5tupleIJiiiiEEENS1_10collective13CollectiveMmaINS1_35MainloopSm100TmaUmmaWarpSpecializedILi7ELi2ELi4ENS5_IJNS4_1CILi1EEESB_SB_EEEEENS5_IJNSA_ILi128EEESE_NSA_ILi64EEEEEENS_12float_e4m3_tENS5_IJlSB_lEEESH_SI_NS4_8TiledMMAINS4_8MMA_AtomIJNS4_10MMA_TraitsINS4_19SM100_MMA_F8F6F4_SSEJSH_SH_fSE_SE_NS4_17integral_constantINS4_4UMMA5MajorELSP_0EEESQ_NSN_INSO_7ScaleInELSR_0EEESS_EEEEEENS4_6LayoutISC_NS5_IJNSA_ILi0EEESW_SW_EEEEENS5_IJNS4_10UnderscoreESZ_SZ_EEEEENS4_13SM90_TMA_LOADENS4_14ComposedLayoutINS4_7SwizzleILi2ELi4ELi3EEENS4_18smem_ptr_flag_bitsILi8EEENSV_INS5_IJNSA_ILi8EEESF_EEENS5_IJSF_SB_EEEEEEEvNS4_8identityES12_S1C_vS1D_EENS_8epilogue10collective18CollectiveEpilogueINS1F_23Sm100TmaWarpSpecializedILi2ELi2ELi64ELb0ELb0EEEJSG_NS5_IJNSV_ISE_SB_EENSV_ISF_SB_EEEEESH_SI_SH_SI_NS1F_6fusion15FusionCallbacksIS1J_NS1N_17LinearCombinationISH_fSH_fLNS_15FloatRoundStyleE2EEESG_S1M_JEEENS4_5SM1004TMEM4LOAD26SM100_TMEM_LOAD_32dp32b64xES12_S1C_NS4_39AutoVectorizingCopyWithAssumedAlignmentILi128EEENS4_14SM90_TMA_STOREES1C_S1Y_S1Y_EEEvvEEEEvNT_6ParamsE,(.L_x_152 - _ZN7cutlass13device_kernelINS_4gemm6kernel13GemmUniversalIN4cute5tupleIJiiiiEEENS1_10collective13CollectiveMmaINS1_35MainloopSm100TmaUmmaWarpSpecializedILi7ELi2ELi4ENS5_IJNS4_1CILi1EEESB_SB_EEEEENS5_IJNSA_ILi128EEESE_NSA_ILi64EEEEEENS_12float_e4m3_tENS5_IJlSB_lEEESH_SI_NS4_8TiledMMAINS4_8MMA_AtomIJNS4_10MMA_TraitsINS4_19SM100_MMA_F8F6F4_SSEJSH_SH_fSE_SE_NS4_17integral_constantINS4_4UMMA5MajorELSP_0EEESQ_NSN_INSO_7ScaleInELSR_0EEESS_EEEEEENS4_6LayoutISC_NS5_IJNSA_ILi0EEESW_SW_EEEEENS5_IJNS4_10UnderscoreESZ_SZ_EEEEENS4_13SM90_TMA_LOADENS4_14ComposedLayoutINS4_7SwizzleILi2ELi4ELi3EEENS4_18smem_ptr_flag_bitsILi8EEENSV_INS5_IJNSA_ILi8EEESF_EEENS5_IJSF_SB_EEEEEEEvNS4_8identityES12_S1C_vS1D_EENS_8epilogue10collective18CollectiveEpilogueINS1F_23Sm100TmaWarpSpecializedILi2ELi2ELi64ELb0ELb0EEEJSG_NS5_IJNSV_ISE_SB_EENSV_ISF_SB_EEEEESH_SI_SH_SI_NS1F_6fusion15FusionCallbacksIS1J_NS1N_17LinearCombinationISH_fSH_fLNS_15FloatRoundStyleE2EEESG_S1M_JEEENS4_5SM1004TMEM4LOAD26SM100_TMEM_LOAD_32dp32b64xES12_S1C_NS4_39AutoVectorizingCopyWithAssumedAlignmentILi128EEENS4_14SM90_TMA_STOREES1C_S1Y_S1Y_EEEvvEEEEvNT_6ParamsE)
        .other          _ZN7cutlass13device_kernelINS_4gemm6kernel13GemmUniversalIN4cute5tupleIJiiiiEEENS1_10collective13CollectiveMmaINS1_35MainloopSm100TmaUmmaWarpSpecializedILi7ELi2ELi4ENS5_IJNS4_1CILi1EEESB_SB_EEEEENS5_IJNSA_ILi128EEESE_NSA_ILi64EEEEEENS_12float_e4m3_tENS5_IJlSB_lEEESH_SI_NS4_8TiledMMAINS4_8MMA_AtomIJNS4_10MMA_TraitsINS4_19SM100_MMA_F8F6F4_SSEJSH_SH_fSE_SE_NS4_17integral_constantINS4_4UMMA5MajorELSP_0EEESQ_NSN_INSO_7ScaleInELSR_0EEESS_EEEEEENS4_6LayoutISC_NS5_IJNSA_ILi0EEESW_SW_EEEEENS5_IJNS4_10UnderscoreESZ_SZ_EEEEENS4_13SM90_TMA_LOADENS4_14ComposedLayoutINS4_7SwizzleILi2ELi4ELi3EEENS4_18smem_ptr_flag_bitsILi8EEENSV_INS5_IJNSA_ILi8EEESF_EEENS5_IJSF_SB_EEEEEEEvNS4_8identityES12_S1C_vS1D_EENS_8epilogue10collective18CollectiveEpilogueINS1F_23Sm100TmaWarpSpecializedILi2ELi2ELi64ELb0ELb0EEEJSG_NS5_IJNSV_ISE_SB_EENSV_ISF_SB_EEEEESH_SI_SH_SI_NS1F_6fusion15FusionCallbacksIS1J_NS1N_17LinearCombinationISH_fSH_fLNS_15FloatRoundStyleE2EEESG_S1M_JEEENS4_5SM1004TMEM4LOAD26SM100_TMEM_LOAD_32dp32b64xES12_S1C_NS4_39AutoVectorizingCopyWithAssumedAlignmentILi128EEENS4_14SM90_TMA_STOREES1C_S1Y_S1Y_EEEvvEEEEvNT_6ParamsE,@"STO_CUDA_ENTRY STV_DEFAULT"
_ZN7cutlass13device_kernelINS_4gemm6kernel13GemmUniversalIN4cute5tupleIJiiiiEEENS1_10collective13CollectiveMmaINS1_35MainloopSm100TmaUmmaWarpSpecializedILi7ELi2ELi4ENS5_IJNS4_1CILi1EEESB_SB_EEEEENS5_IJNSA_ILi128EEESE_NSA_ILi64EEEEEENS_12float_e4m3_tENS5_IJlSB_lEEESH_SI_NS4_8TiledMMAINS4_8MMA_AtomIJNS4_10MMA_TraitsINS4_19SM100_MMA_F8F6F4_SSEJSH_SH_fSE_SE_NS4_17integral_constantINS4_4UMMA5MajorELSP_0EEESQ_NSN_INSO_7ScaleInELSR_0EEESS_EEEEEENS4_6LayoutISC_NS5_IJNSA_ILi0EEESW_SW_EEEEENS5_IJNS4_10UnderscoreESZ_SZ_EEEEENS4_13SM90_TMA_LOADENS4_14ComposedLayoutINS4_7SwizzleILi2ELi4ELi3EEENS4_18smem_ptr_flag_bitsILi8EEENSV_INS5_IJNSA_ILi8EEESF_EEENS5_IJSF_SB_EEEEEEEvNS4_8identityES12_S1C_vS1D_EENS_8epilogue10collective18CollectiveEpilogueINS1F_23Sm100TmaWarpSpecializedILi2ELi2ELi64ELb0ELb0EEEJSG_NS5_IJNSV_ISE_SB_EENSV_ISF_SB_EEEEESH_SI_SH_SI_NS1F_6fusion15FusionCallbacksIS1J_NS1N_17LinearCombinationISH_fSH_fLNS_15FloatRoundStyleE2EEESG_S1M_JEEENS4_5SM1004TMEM4LOAD26SM100_TMEM_LOAD_32dp32b64xES12_S1C_NS4_39AutoVectorizingCopyWithAssumedAlignmentILi128EEENS4_14SM90_TMA_STOREES1C_S1Y_S1Y_EEEvvEEEEvNT_6ParamsE:
[----:B------:R-:W1:Y:S01]  /*0000*/  LDC R1, c[0x0][0x37c] ;  /* 0x0000df00ff017b82 */ /* 0x000e620000000800 */
[----:B------:R-:W2:Y:S01]  /*0010*/  S2R R189, SR_TID.X ;  /* 0x0000000000bd7919 */ /* 0x000ea20000002100 */
[----:B------:R-:W3:Y:S01]  /*0020*/  LDCU.64 UR4, c[0x0][0x890] ;  /* 0x00011200ff0477ac */ /* 0x000ee20008000a00 */
[----:B------:R-:W-:Y:S02]  /*0030*/  PRMT R171, RZ, 0x7610, R171 ;  /* 0x00007610ffab7816 */ /* 0x000fe400000000ab */
[----:B------:R-:W-:Y:S01]  /*0040*/  ELECT P5, URZ, PT ;  /* 0x0000000000ff782f */ /* 0x000fe200038a0000 */
[----:B------:R-:W4:Y:S01]  /*0050*/  LDCU.64 UR46, c[0x0][0x358] ;  /* 0x00006b00ff2e77ac */ /* 0x000f220008000a00 */
[----:B---3--:R-:W-:-:S04]  /*0060*/  UISETP.NE.U32.AND UP0, UPT, UR4, URZ, UPT ;  /* 0x000000ff0400728c */ /* 0x008fc8000bf05070 */
[----:B------:R-:W-:Y:S01]  /*0070*/  UISETP.NE.AND.EX UP0, UPT, UR5, URZ, UPT, UP0 ;  /* 0x000000ff0500728c */ /* 0x000fe2000bf05300 */
[----:B--2---:R-:W-:-:S05]  /*0080*/  SHF.R.U32.HI R173, RZ, 0x5, R189 ;  /* 0x00000005ffad7819 */ /* 0x004fca00000116bd */
[----:B------:R-:W2:Y:S02]  /*0090*/  SHFL.IDX PT, R0, R173, RZ, 0x1f ;  /* 0x00001fffad007589 */ /* 0x000ea400000e0000 */
[----:B--2---:R-:W-:Y:S01]  /*00a0*/  R2UR UR8, R0 ;  /* 0x00000000000872ca */ /* 0x004fe200000e0000 */
[----:B-1--4-:R-:W-:-:S14]  /*00b0*/  BRA.U UP0, `(.L_x_0) ;  /* 0x00000001002c7547 */ /* 0x012fdc000b800000 */
[----:B------:R-:W1:Y:S02]  /*00c0*/  LDCU.64 UR6, c[0x0][0x888] ;  /* 0x00011100ff0677ac */ /* 0x000e640008000a00 */
[----:B-1----:R-:W-:-:S04]  /*00d0*/  UISETP.NE.U32.AND UP0, UPT, UR6, URZ, UPT ;  /* 0x000000ff0600728c */ /* 0x002fc8000bf05070 */
[----:B------:R-:W-:-:S09]  /*00e0*/  UISETP.NE.AND.EX UP0, UPT, UR7, URZ, UPT, UP0 ;  /* 0x000000ff0700728c */ /* 0x000fd2000bf05300 */
[----:B------:R-:W-:Y:S05]  /*00f0*/  BRA.U !UP0, `(.L_x_1) ;  /* 0x0000000108107547 */ /* 0x000fea000b800000 */
[----:B------:R-:W1:Y:S02]  /*0100*/  LDC.64 R2, c[0x0][0x888] ;  /* 0x00022200ff027b82 */ /* 0x000e640000000a00 */
[----:B-1----:R1:W5:Y:S01]  /*0110*/  LDG.E R81, desc[UR46][R2.64] ;  /* 0x0000002e02517981 */ /* 0x002362000c1e1900 */
[----:B------:R-:W-:Y:S01]  /*0120*/  HFMA2 R171, -RZ, RZ, 0, 5.9604644775390625e-08 ;  /* 0x00000001ffab7431 */ /* 0x000fe200000001ff */
[----:B------:R-:W-:Y:S05]  /*0130*/  BRA `(.L_x_0) ;  /* 0x00000000000c7947 */ /* 0x000fea0003800000 */
.L_x_1:
[----:B------:R-:W1:Y:S01]  /*0140*/  LDCU UR6, c[0x0][0x880] ;  /* 0x00011000ff0677ac */ /* 0x000e620008000800 */
[----:B------:R-:W-:Y:S01]  /*0150*/  HFMA2 R171, -RZ, RZ, 0, 5.9604644775390625e-08 ;  /* 0x00000001ffab7431 */ /* 0x000fe200000001ff */
[----:B-1----:R-:W-:-:S07]  /*0160*/  MOV R81, UR6 ;  /* 0x0000000600517c02 */ /* 0x002fce0008000f00 */
.L_x_0:
[----:B------:R-:W2:Y:S02]  /*0170*/  LDCU.64 UR6, c[0x0][0x8b0] ;  /* 0x00011600ff0677ac */ /* 0x000ea40008000a00 */
[----:B--2---:R-:W-:-:S04]  /*0180*/  UISETP.NE.U32.AND UP0, UPT, UR6, URZ, UPT ;  /* 0x000000ff0600728c */ /* 0x004fc8000bf05070 */
[----:B------:R-:W-:-:S09]  /*0190*/  UISETP.NE.AND.EX UP0, UPT, UR7, URZ, UPT, UP0 ;  /* 0x000000ff0700728c */ /* 0x000fd2000bf05300 */
[----:B------:R-:W-:Y:S05]  /*01a0*/  BRA.U UP0, `(.L_x_2) ;  /* 0x0000000100247547 */ /* 0x000fea000b800000 */
[----:B------:R-:W2:Y:S02]  /*01b0*/  LDCU.64 UR6, c[0x0][0x8a8] ;  /* 0x00011500ff0677ac */ /* 0x000ea40008000a00 */
[----:B--2---:R-:W-:-:S04]  /*01c0*/  UISETP.NE.U32.AND UP0, UPT, UR6, URZ, UPT ;  /* 0x000000ff0600728c */ /* 0x004fc8000bf05070 */
[----:B------:R-:W-:-:S09]  /*01d0*/  UISETP.NE.AND.EX UP0, UPT, UR7, URZ, UPT, UP0 ;  /* 0x000000ff0700728c */ /* 0x000fd2000bf05300 */
[----:B------:R-:W-:Y:S05]  /*01e0*/  BRA.U !UP0, `(.L_x_3) ;  /* 0x00000001080c7547 */ /* 0x000fea000b800000 */
[----:B------:R-:W2:Y:S02]  /*01f0*/  LDC.64 R78, c[0x0][0x8a8] ;  /* 0x00022a00ff4e7b82 */ /* 0x000ea40000000a00 */
[----:B--2---:R2:W5:Y:S01]  /*0200*/  LDG.E R78, desc[UR46][R78.64] ;  /* 0x0000002e4e4e7981 */ /* 0x004562000c1e1900 */
[----:B------:R-:W-:Y:S05]  /*0210*/  BRA `(.L_x_2) ;  /* 0x0000000000087947 */ /* 0x000fea0003800000 */
.L_x_3:
[----:B------:R-:W2:Y:S02]  /*0220*/  LDCU UR6, c[0x0][0x8a0] ;  /* 0x00011400ff0677ac */ /* 0x000ea40008000800 */
[----:B--2---:R-:W-:Y:S02]  /*0230*/  MOV R78, UR6 ;  /* 0x00000006004e7c02 */ /* 0x004fe40008000f00 */
.L_x_2:
[----:B------:R-:W-:Y:S01]  /*0240*/  IMAD.U32 R0, RZ, RZ, UR8 ;  /* 0x00000008ff007e24 */ /* 0x000fe2000f8e00ff */
[----:B------:R-:W-:Y:S04]  /*0250*/  BSSY.RECONVERGENT B0, `(.L_x_4) ;  /* 0x000000c000007945 */ /* 0x000fe80003800200 */
[C---:B------:R-:W-:Y:S02]  /*0260*/  ISETP.NE.OR P1, PT, R0.reuse, 0x1, !P5 ;  /* 0x000000010000780c */ /* 0x040fe40006f25670 */
[----:B------:R-:W-:-:S11]  /*0270*/  ISETP.NE.OR P0, PT, R0, 0x3, !P5 ;  /* 0x000000030000780c */ /* 0x000fd60006f05670 */
[----:B------:R-:W-:Y:S05]  /*0280*/  @P1 BRA `(.L_x_5) ;  /* 0x0000000000201947 */ /* 0x000fea0003800000 */
[----:B------:R-:W3:Y:S02]  /*0290*/  LDCU.64 UR6, c[0x0][0x348] ;  /* 0x00006900ff0677ac */ /* 0x000ee40008000a00 */
[----:B---3--:R-:W-:Y:S02]  /*02a0*/  UIADD3 UR10, UP1, UPT, UR6, 0x80, URZ ;  /* 0x00000080060a7890 */ /* 0x008fe4000ff3e0ff */
[----:B------:R-:W-:Y:S02]  /*02b0*/  UIADD3 UR6, UP0, UPT, UR6, 0x180, URZ ;  /* 0x0000018006067890 */ /* 0x000fe4000ff1e0ff */
[----:B------:R-:W-:Y:S02]  /*02c0*/  UIADD3.X UR11, UPT, UPT, URZ, UR7, URZ, UP1, !UPT ;  /* 0x00000007ff0b7290 */ /* 0x000fe40008ffe4ff */
[----:B------:R-:W-:-:S07]  /*02d0*/  UIADD3.X UR7, UPT, UPT, URZ, UR7, URZ, UP0, !UPT ;  /* 0x00000007ff077290 */ /* 0x000fce00087fe4ff */
[----:B------:R3:W-:Y:S02]  /*02e0*/  UTMACCTL.PF [UR10] ;  /* 0x000000000a0079b9 */ /* 0x0007e40008040000 */
[----:B------:R3:W-:Y:S02]  /*02f0*/  UTMACCTL.PF [UR6] ;  /* 0x00000000060079b9 */ /* 0x0007e40008040000 */
[----:B---3--:R-:W-:Y:S01]  /*0300*/  NOP ;  /* 0x0000000000007918 */ /* 0x008fe20000000000 */
.L_x_5:
[----:B------:R-:W-:Y:S05]  /*0310*/  BSYNC.RECONVERGENT B0 ;  /* 0x0000000000007941 */ /* 0x000fea0003800200 */
.L_x_4:
[----:B------:R-:W-:Y:S04]  /*0320*/  BSSY.RECONVERGENT B0, `(.L_x_6) ;  /* 0x000000a000007945 */ /* 0x000fe80003800200 */
        /* <DEDUP_REMOVED lines=9> */
.L_x_7:
[----:B------:R-:W-:Y:S05]  /*03c0*/  BSYNC.RECONVERGENT B0 ;  /* 0x0000000000007941 */ /* 0x000fea0003800200 */
.L_x_6:
[----:B------:R-:W3:Y:S01]  /*03d0*/  LDCU.64 UR6, c[0x0][0x888] ;  /* 0x00011100ff0677ac */ /* 0x000ee20008000a00 */
[----:B------:R-:W-:Y:S02]  /*03e0*/  UISETP.EQ.U32.AND UP1, UPT, UR4, URZ, UPT ;  /* 0x000000ff0400728c */ /* 0x000fe4000bf22070 */
[----:B------:R-:W-:Y:S02]  /*03f0*/  UPLOP3.LUT UP2, UPT, UPT, UPT, UPT, 0x80, 0x8 ;  /* 0x000000000008789c */ /* 0x000fe40003f4f070 */
[----:B---3--:R-:W-:-:S04]  /*0400*/  UISETP.NE.U32.AND UP0, UPT, UR6, URZ, UPT ;  /* 0x000000ff0600728c */ /* 0x008fc8000bf05070 */
[----:B------:R-:W-:-:S04]  /*0410*/  UISETP.NE.AND.EX UP0, UPT, UR7, URZ, UPT, UP0 ;  /* 0x000000ff0700728c */ /* 0x000fc8000bf05300 */
[----:B------:R-:W-:-:S04]  /*0420*/  UISETP.EQ.OR.EX UP3, UPT, UR5, URZ, !UP0, UP1 ;  /* 0x000000ff0500728c */ /* 0x000fc8000c762710 */
[----:B------:R-:W-:-:S05]  /*0430*/  UP2UR UR50, UPR, URZ, 0x8 ;  /* 0x00000008ff327883 */ /* 0x000fca0008000000 */
[----:B------:R-:W-:Y:S07]  /*0440*/  BRA.U !UP3, `(.L_x_8) ;  /* 0x000000010b207547 */ /* 0x000fee000b800000 */
[----:B------:R-:W-:Y:S01]  /*0450*/  UISETP.NE.U32.AND UP2, UPT, UR4, URZ, UPT ;  /* 0x000000ff0400728c */ /* 0x000fe2000bf45070 */
[----:B-----5:R-:W-:Y:S01]  /*0460*/  FSETP.NEU.AND P0, PT, R81, RZ, PT ;  /* 0x000000ff5100720b */ /* 0x020fe20003f0d000 */
[----:B------:R-:W-:Y:S02]  /*0470*/  USEL UR4, URZ, 0xffffffff, UP0 ;  /* 0xffffffffff047887 */ /* 0x000fe40008000000 */
[----:B------:R-:W-:-:S10]  /*0480*/  UISETP.NE.AND.EX UP2, UPT, UR5, URZ, UPT, UP2 ;  /* 0x000000ff0500728c */ /* 0x000fd4000bf45320 */
[----:B------:R-:W-:Y:S01]  /*0490*/  VOTEU.ANY UP1, P0 ;  /* 0x0000000000ff7886 */ /* 0x000fe20000020100 */
[----:B------:R-:W-:-:S04]  /*04a0*/  @!UP2 USEL UR4, URZ, 0xffffffff, UP1 ;  /* 0xffffffffff04a887 */ /* 0x000fc80008800000 */
[----:B------:R-:W-:-:S04]  /*04b0*/  ULOP3.LUT UR4, UR4, 0x1, URZ, 0xc0, !UPT ;  /* 0x0000000104047892 */ /* 0x000fc8000f8ec0ff */
[----:B------:R-:W-:-:S11]  /*04c0*/  UISETP.NE.U32.AND UP2, UPT, UR4, 0x1, UPT ;  /* 0x000000010400788c */ /* 0x000fd6000bf45070 */
.L_x_8:
[----:B-1----:R-:W1:Y:S01]  /*04d0*/  SHFL.IDX PT, R2, R173, RZ, 0x1f ;  /* 0x00001fffad027589 */ /* 0x002e6200000e0000 */
[----:B------:R-:W-:-:S04]  /*04e0*/  UISETP.NE.AND UP1, UPT, UR8, 0x2, UPT ;  /* 0x000000020800788c */ /* 0x000fc8000bf25270 */
[----:B------:R-:W-:Y:S01]  /*04f0*/  USEL UR6, URZ, 0x1, UP1 ;  /* 0x00000001ff067887 */ /* 0x000fe20008800000 */
[----:B-1----:R-:W-:-:S13]  /*0500*/  ISETP.NE.AND P0, PT, R2, RZ, PT ;  /* 0x000000ff0200720c */ /* 0x002fda0003f05270 */
[----:B------:R-:W-:Y:S05]  /*0510*/  @P0 BRA `(.L_x_9) ;  /* 0x0000000000600947 */ /* 0x000fea0003800000 */
[----:B------:R-:W1:Y:S01]  /*0520*/  S2UR UR5, SR_CgaCtaId ;  /* 0x00000000000579c3 */ /* 0x000e620000008800 */
[----:B------:R-:W-:Y:S01]  /*0530*/  UMOV UR7, 0x400 ;  /* 0x0000040000077882 */ /* 0x000fe20000000000 */
[----:B------:R-:W-:Y:S01]  /*0540*/  UMOV UR4, 0x1 ;  /* 0x0000000100047882 */ /* 0x000fe20000000000 */
[----:B------:R-:W-:Y:S01]  /*0550*/  ELECT P0, URZ, PT ;  /* 0x0000000000ff782f */ /* 0x000fe20003800000 */
[----:B------:R-:W-:-:S04]  /*0560*/  UIADD3 UR10, UPT, UPT, -UR4, 0x100000, URZ ;  /* 0x00100000040a7890 */ /* 0x000fc8000fffe1ff */
[----:B------:R-:W-:Y:S02]  /*0570*/  USHF.L.U32 UR11, UR10, 0xb, URZ ;  /* 0x0000000b0a0b7899 */ /* 0x000fe400080006ff */
[----:B------:R-:W-:Y:S02]  /*0580*/  USHF.L.U32 UR10, UR10, 0x1, URZ ;  /* 0x000000010a0a7899 */ /* 0x000fe400080006ff */
[----:B-1----:R-:W-:Y:S01]  /*0590*/  ULEA UR5, UR5, UR7, 0x18 ;  /* 0x0000000705057291 */ /* 0x002fe2000f8ec0ff */
[----:B------:R-:W1:Y:S11]  /*05a0*/  FENCE.VIEW.ASYNC.S ;  /* 0x00000000000073c6 */ /* 0x000e760000000000 */
[----:B-1----:R1:W3:Y:S01]  /*05b0*/  SYNCS.EXCH.64 URZ, [UR5], UR10 ;  /* 0x0000000a05ff75b2 */ /* 0x0022e20008000100 */
[----:B------:R1:W4:Y:S01]  /*05c0*/  SYNCS.EXCH.64 URZ, [UR5+0x38], UR10 ;  /* 0x0000380a05ff75b2 */ /* 0x0003220008000100 */
[----:B------:R1:W1:Y:S01]  /*05d0*/  SYNCS.EXCH.64 URZ, [UR5+0x8], UR10 ;  /* 0x0000080a05ff75b2 */ /* 0x0002620008000100 */
        /* <DEDUP_REMOVED lines=11> */
[----:B------:R-:W-:Y:S01]  /*0690*/  NOP ;  /* 0x0000000000007918 */ /* 0x000fe20000000000 */
.L_x_9:
[----:B------:R-:W2:Y:S01]  /*06a0*/  SHFL.IDX PT, R2, R173, RZ, 0x1f ;  /* 0x00001fffad027589 */ /* 0x000ea200000e0000 */
[----:B------:R-:W-:Y:S01]  /*06b0*/  NOP ;  /* 0x0000000000007918 */ /* 0x000fe20000000000 */
[----:B--2---:R-:W-:-:S13]  /*06c0*/  ISETP.NE.AND P0, PT, R2, 0x1, PT ;  /* 0x000000010200780c */ /* 0x004fda0003f05270 */
[----:B------:R-:W-:Y:S05]  /*06d0*/  @P0 BRA `(.L_x_10) ;  /* 0x0000000000480947 */ /* 0x000fea0003800000 */
[----:B------:R-:W2:Y:S01]  /*06e0*/  S2UR UR7, SR_CgaCtaId ;  /* 0x00000000000779c3 */ /* 0x000ea20000008800 */
[----:B------:R-:W-:Y:S01]  /*06f0*/  UMOV UR9, 0x400 ;  /* 0x0000040000097882 */ /* 0x000fe20000000000 */
[----:B-1----:R-:W-:Y:S01]  /*0700*/  UMOV UR5, 0x20 ;  /* 0x0000002000057882 */ /* 0x002fe20000000000 */
[----:B------:R-:W-:Y:S01]  /*0710*/  UMOV UR4, 0x80 ;  /* 0x0000008000047882 */ /* 0x000fe20000000000 */
[----:B------:R-:W-:-:S04]  /*0720*/  UIADD3 UR10, UPT, UPT, -UR5, 0x100000, URZ ;  /* 0x00100000050a7890 */ /* 0x000fc8000fffe1ff */
[----:B------:R-:W-:Y:S02]  /*0730*/  USHF.L.U32 UR11, UR10, 0xb, URZ ;  /* 0x0000000b0a0b7899 */ /* 0x000fe400080006ff */
[----:B------:R-:W-:Y:S02]  /*0740*/  USHF.L.U32 UR10, UR10, 0x1, URZ ;  /* 0x000000010a0a7899 */ /* 0x000fe400080006ff */
[----:B------:R-:W-:-:S04]  /*0750*/  UIADD3 UR4, UPT, UPT, -UR4, 0x100000, URZ ;  /* 0x0010000004047890 */ /* 0x000fc8000fffe1ff */
[----:B------:R-:W-:Y:S02]  /*0760*/  USHF.L.U32 UR5, UR4, 0xb, URZ ;  /* 0x0000000b04057899 */ /* 0x000fe400080006ff */
[----:B------:R-:W-:Y:S01]  /*0770*/  USHF.L.U32 UR4, UR4, 0x1, URZ ;  /* 0x0000000104047899 */ /* 0x000fe200080006ff */
[----:B------:R-:W-:Y:S01]  /*0780*/  ELECT P0, URZ, PT ;  /* 0x0000000000ff782f */ /* 0x000fe20003800000 */
[----:B--2---:R-:W-:Y:S01]  /*0790*/  ULEA UR7, UR7, UR9, 0x18 ;  /* 0x0000000907077291 */ /* 0x004fe2000f8ec0ff */
[----:B------:R-:W1:Y:S11]  /*07a0*/  FENCE.VIEW.ASYNC.S ;  /* 0x00000000000073c6 */ /* 0x000e760000000000 */
[----:B-1----:R2:W1:Y:S01]  /*07b0*/  SYNCS.EXCH.64 URZ, [UR7+0x70], UR10 ;  /* 0x0000700a07ff75b2 */ /* 0x0024620008000100 */
[----:B------:R2:W1:Y:S01]  /*07c0*/  SYNCS.EXCH.64 URZ, [UR7+0x80], UR4 ;  /* 0x0000800407ff75b2 */ /* 0x0004620008000100 */
[----:B------:R2:W1:Y:S01]  /*07d0*/  SYNCS.EXCH.64 URZ, [UR7+0x78], UR10 ;  /* 0x0000780a07ff75b2 */ /* 0x0004620008000100 */
[----:B------:R2:W1:Y:S02]  /*07e0*/  SYNCS.EXCH.64 URZ, [UR7+0x88], UR4 ;  /* 0x0000880407ff75b2 */ /* 0x0004640008000100 */
[----:B--2---:R-:W-:Y:S01]  /*07f0*/  NOP ;  /* 0x0000000000007918 */ /* 0x004fe20000000000 */
.L_x_10:
[----:B------:R-:W2:Y:S01]  /*0800*/  SHFL.IDX PT, R2, R173, RZ, 0x1f ;  /* 0x00001fffad027589 */ /* 0x000ea200000e0000 */
[----:B------:R-:W-:Y:S01]  /*0810*/  NOP ;  /* 0x0000000000007918 */ /* 0x000fe20000000000 */
[----:B--2---:R-:W-:-:S13]  /*0820*/  ISETP.NE.AND P0, PT, R2, 0x3, PT ;  /* 0x000000030200780c */ /* 0x004fda0003f05270 */
[----:B------:R-:W-:Y:S05]  /*0830*/  @P0 BRA `(.L_x_11) ;  /* 0x0000000000300947 */ /* 0x000fea0003800000 */
[----:B-1----:R-:W1:Y:S01]  /*0840*/  S2UR UR5, SR_CgaCtaId ;  /* 0x00000000000579c3 */ /* 0x002e620000008800 */
        /* <DEDUP_REMOVED lines=8> */
[----:B-1----:R2:W1:Y:S01]  /*08d0*/  SYNCS.EXCH.64 URZ, [UR5+0x90], UR10 ;  /* 0x0000900a05ff75b2 */ /* 0x0024620008000100 */
[----:B------:R2:W1:Y:S02]  /*08e0*/  SYNCS.EXCH.64 URZ, [UR5+0x98], UR10 ;  /* 0x0000980a05ff75b2 */ /* 0x0004640008000100 */
[----:B--2---:R-:W-:Y:S01]  /*08f0*/  NOP ;  /* 0x0000000000007918 */ /* 0x004fe20000000000 */
.L_x_11:
[----:B------:R-:W2:Y:S01]  /*0900*/  SHFL.IDX PT, R2, R173, RZ, 0x1f ;  /* 0x00001fffad027589 */ /* 0x000ea200000e0000 */
[----:B------:R-:W-:Y:S01]  /*0910*/  NOP ;  /* 0x0000000000007918 */ /* 0x000fe20000000000 */
[----:B--2---:R-:W-:-:S13]  /*0920*/  ISETP.NE.AND P0, PT, R2, 0x4, PT ;  /* 0x000000040200780c */ /* 0x004fda0003f05270 */
[----:B------:R-:W-:Y:S05]  /*0930*/  @P0 BRA `(.L_x_12) ;  /* 0x00000000004c0947 */ /* 0x000fea0003800000 */
[----:B-1----:R-:W1:Y:S01]  /*0940*/  S2UR UR5, SR_CgaCtaId ;  /* 0x00000000000579c3 */ /* 0x002e620000008800 */
[----:B------:R-:W-:Y:S01]  /*0950*/  UMOV UR9, 0x100 ;  /* 0x0000010000097882 */ /* 0x000fe20000000000 */
[----:B------:R-:W-:Y:S01]  /*0960*/  UMOV UR7, 0x400 ;  /* 0x0000040000077882 */ /* 0x000fe20000000000 */
[----:B------:R-:W-:Y:S01]  /*0970*/  USEL UR9, UR9, 0xe0, UP2 ;  /* 0x000000e009097887 */ /* 0x000fe20009000000 */
[----:B------:R-:W-:Y:S01]  /*0980*/  UMOV UR4, 0x1 ;  /* 0x0000000100047882 */ /* 0x000fe20000000000 */
[----:B------:R-:W-:Y:S01]  /*0990*/  ELECT P0, URZ, PT ;  /* 0x0000000000ff782f */ /* 0x000fe20003800000 */
[----:B------:R-:W-:-:S04]  /*09a0*/  UIADD3 UR10, UPT, UPT, -UR4, 0x100000, URZ ;  /* 0x00100000040a7890 */ /* 0x000fc8000fffe1ff */
[----:B------:R-:W-:Y:S02]  /*09b0*/  USHF.L.U32 UR11, UR10, 0xb, URZ ;  /* 0x0000000b0a0b7899 */ /* 0x000fe400080006ff */
[----:B------:R-:W-:Y:S02]  /*09c0*/  USHF.L.U32 UR10, UR10, 0x1, URZ ;  /* 0x000000010a0a7899 */ /* 0x000fe400080006ff */
[----:B------:R-:W-:-:S04]  /*09d0*/  UIADD3 UR12, UPT, UPT, -UR9, 0x100000, URZ ;  /* 0x00100000090c7890 */ /* 0x000fc8000fffe1ff */
[----:B------:R-:W-:Y:S02]  /*09e0*/  USHF.L.U32 UR13, UR12, 0xb, URZ ;  /* 0x0000000b0c0d7899 */ /* 0x000fe400080006ff */
[----:B------:R-:W-:Y:S02]  /*09f0*/  USHF.L.U32 UR12, UR12, 0x1, URZ ;  /* 0x000000010c0c7899 */ /* 0x000fe400080006ff */
[----:B-1----:R-:W-:Y:S01]  /*0a00*/  ULEA UR5, UR5, UR7, 0x18 ;  /* 0x0000000705057291 */ /* 0x002fe2000f8ec0ff */
[----:B------:R-:W1:Y:S11]  /*0a10*/  FENCE.VIEW.ASYNC.S ;  /* 0x00000000000073c6 */ /* 0x000e760000000000 */
[----:B-1----:R2:W1:Y:S01]  /*0a20*/  SYNCS.EXCH.64 URZ, [UR5+0xa0], UR10 ;  /* 0x0000a00a05ff75b2 */ /* 0x0024620008000100 */
[----:B------:R2:W1:Y:S01]  /*0a30*/  SYNCS.EXCH.64 URZ, [UR5+0xb0], UR12 ;  /* 0x0000b00c05ff75b2 */ /* 0x0004620008000100 */
[----:B------:R2:W1:Y:S01]  /*0a40*/  SYNCS.EXCH.64 URZ, [UR5+0xa8], UR10 ;  /* 0x0000a80a05ff75b2 */ /* 0x0004620008000100 */
[----:B------:R2:W1:Y:S02]  /*0a50*/  SYNCS.EXCH.64 URZ, [UR5+0xb8], UR12 ;  /* 0x0000b80c05ff75b2 */ /* 0x0004640008000100 */
[----:B--2---:R-:W-:Y:S01]  /*0a60*/  NOP ;  /* 0x0000000000007918 */ /* 0x004fe20000000000 */
.L_x_12:
        /* <DEDUP_REMOVED lines=20> */
[----:B------:R2:W1:Y:S01]  /*0bb0*/  SYNCS.EXCH.64 URZ, [UR7+0xe8], UR4 ;  /* 0x0000e80407ff75b2 */ /* 0x0004620008000100 */
[----:B------:R2:W1:Y:S01]  /*0bc0*/  SYNCS.EXCH.64 URZ, [UR7+0xd0], UR10 ;  /* 0x0000d00a07ff75b2 */ /* 0x0004620008000100 */
[----:B------:R2:W1:Y:S01]  /*0bd0*/  SYNCS.EXCH.64 URZ, [UR7+0xf0], UR4 ;  /* 0x0000f00407ff75b2 */ /* 0x0004620008000100 */
[----:B------:R2:W1:Y:S01]  /*0be0*/  SYNCS.EXCH.64 URZ, [UR7+0xd8], UR10 ;  /* 0x0000d80a07ff75b2 */ /* 0x0004620008000100 */
[----:B------:R2:W1:Y:S02]  /*0bf0*/  SYNCS.EXCH.64 URZ, [UR7+0xf8], UR4 ;  /* 0x0000f80407ff75b2 */ /* 0x0004640008000100 */
[----:B--2---:R-:W-:Y:S01]  /*0c00*/  NOP ;  /* 0x0000000000007918 */ /* 0x004fe20000000000 */
.L_x_13:
        /* <DEDUP_REMOVED lines=18> */
.L_x_14:
[----:B-1----:R-:W1:Y:S01]  /*0d30*/  S2UR UR5, SR_CTAID.X ;  /* 0x00000000000579c3 */ /* 0x002e620000002500 */
[----:B------:R-:W-:-:S05]  /*0d40*/  CS2R.32 R170, SR_CgaSize ;  /* 0x0000000000aa7805 */ /* 0x000fca0000008a00 */
[----:B------:R-:W-:-:S05]  /*0d50*/  IMAD R170, R170, -0xa0, RZ ;  /* 0xffffff60aaaa7824 */ /* 0x000fca00078e02ff */
[----:B------:R-:W-:-:S14]  /*0d60*/  R2UR UR9, R170 ;  /* 0x00000000aa0972ca */ /* 0x000fdc00000e0000 */
[----:B------:R-:W2:Y:S01]  /*0d70*/  LDCU UR9, c[0x0][UR9+0x2b0] ;  /* 0x00005600090977ac */ /* 0x000ea20008000800 */
[----:B------:R-:W-:Y:S01]  /*0d80*/  NOP ;  /* 0x0000000000007918 */ /* 0x000fe20000000000 */
[----:B------:R-:W-:-:S05]  /*0d90*/  CS2R.32 R170, SR_CgaSize ;  /* 0x0000000000aa7805 */ /* 0x000fca0000008a00 */
[----:B------:R-:W-:-:S05]  /*0da0*/  IMAD R170, R170, -0xa0, RZ ;  /* 0xffffff60aaaa7824 */ /* 0x000fca00078e02ff */
[----:B------:R-:W-:-:S14]  /*0db0*/  R2UR UR7, R170 ;  /* 0x00000000aa0772ca */ /* 0x000fdc00000e0000 */
[----:B------:R-:W3:Y:S01]  /*0dc0*/  LDCU UR7, c[0x0][UR7+0x2b4] ;  /* 0x00005680070777ac */ /* 0x000ee20008000800 */
[----:B------:R-:W4:Y:S08]  /*0dd0*/  S2UR UR4, SR_CTAID.Y ;  /* 0x00000000000479c3 */ /* 0x000f300000002600 */
[----:B------:R-:W3:Y:S01]  /*0de0*/  LDC R9, c[0x0][0xb24] ;  /* 0x0002c900ff097b82 */ /* 0x000ee20000000800 */
[----:B-1----:R-:W-:-:S02]  /*0df0*/  I2FP.F32.U32 R5, UR5 ;  /* 0x0000000500057c45 */ /* 0x002fc40008201000 */
[----:B------:R-:W-:-:S05]  /*0e00*/  CS2R.32 R3, SR_CgaSize ;  /* 0x0000000000037805 */ /* 0x000fca0000008a00 */
[----:B------:R-:W-:-:S06]  /*0e10*/  IMAD R3, R3, -0xa0, RZ ;  /* 0xffffff6003037824 */ /* 0x000fcc00078e02ff */
[----:B------:R-:W1:Y:S01]  /*0e20*/  LDC R3, c[0x0][R3+0x2a0] ;  /* 0x0000a80003037b82 */ /* 0x000e620000000800 */
[----:B------:R-:W-:Y:S01]  /*0e30*/  MOV R21, UR5 ;  /* 0x0000000500157c02 */ /* 0x000fe20008000f00 */
[----:B--2---:R-:W-:Y:S01]  /*0e40*/  FMUL R5, R5, UR9 ;  /* 0x0000000905057c20 */ /* 0x004fe20008400000 */
[----:B----4-:R-:W-:Y:S02]  /*0e50*/  I2FP.F32.U32 R4, UR4 ;  /* 0x0000000400047c45 */ /* 0x010fe40008201000 */
[----:B------:R-:W-:-:S05]  /*0e60*/  CS2R.32 R2, SR_CgaSize ;  /* 0x0000000000027805 */ /* 0x000fca0000008a00 */
[----:B------:R-:W-:-:S06]  /*0e70*/  IMAD R2, R2, -0xa0, RZ ;  /* 0xffffff6002027824 */ /* 0x000fcc00078e02ff */
[----:B------:R-:W2:Y:S01]  /*0e80*/  LDC R2, c[0x0][R2+0x2a4] ;  /* 0x0000a90002027b82 */ /* 0x000ea20000000800 */
[----:B------:R-:W4:Y:S01]  /*0e90*/  F2I.U32.TRUNC.NTZ R170, R5 ;  /* 0x0000000500aa7305 */ /* 0x000f22000020f000 */
[----:B------:R-:W-:Y:S01]  /*0ea0*/  MOV R20, UR4 ;  /* 0x0000000400147c02 */ /* 0x000fe20008000f00 */
[----:B---3--:R-:W-:-:S05]  /*0eb0*/  FMUL R4, R4, UR7 ;  /* 0x0000000704047c20 */ /* 0x008fca0008400000 */
[----:B------:R-:W-:Y:S01]  /*0ec0*/  BAR.SYNC.DEFER_BLOCKING 0x0 ;  /* 0x0000000000007b1d */ /* 0x000fe20000010000 */
[----:B------:R-:W-:-:S05]  /*0ed0*/  ISETP.GE.AND P0, PT, R9, 0x1, PT ;  /* 0x000000010900780c */ /* 0x000fca0003f06270 */
[----:B------:R-:W3:Y:S02]  /*0ee0*/  F2I.U32.TRUNC.NTZ R147, R4 ;  /* 0x0000000400937305 */ /* 0x000ee4000020f000 */
[----:B------:R-:W2:Y:S01]  /*0ef0*/  S2UR UR36, SR_CTAID.Z ;  /* 0x00000000002479c3 */ /* 0x000ea20000002700 */
[----:B----4-:R-:W-:-:S05]  /*0f00*/  IADD3 R170, PT, PT, -R170, RZ, RZ ;  /* 0x000000ffaaaa7210 */ /* 0x010fca0007ffe1ff */
[----:B-1----:R-:W-:Y:S01]  /*0f10*/  IMAD R170, R3, R170, UR5 ;  /* 0x0000000503aa7e24 */ /* 0x002fe2000f8e02aa */
[----:B---3--:R-:W-:-:S05]  /*0f20*/  IADD3 R147, PT, PT, -R147, RZ, RZ ;  /* 0x000000ff93937210 */ /* 0x008fca0007ffe1ff */
[----:B--2---:R-:W-:Y:S01]  /*0f30*/  IMAD R147, R2, R147, UR4 ;  /* 0x0000000402937e24 */ /* 0x004fe2000f8e0293 */
[----:B------:R-:W-:Y:S06]  /*0f40*/  @!P0 BRA `(.L_x_15) ;  /* 0x0000000000b88947 */ /* 0x000fec0003800000 */
[----:B------:R-:W1:Y:S01]  /*0f50*/  LDC.64 R4, c[0x0][0xb18] ;  /* 0x0002c600ff047b82 */ /* 0x000e620000000a00 */
[----:B------:R-:W-:-:S07]  /*0f60*/  ISETP.NE.AND P0, PT, R9, 0x1, PT ;  /* 0x000000010900780c */ /* 0x000fce0003f05270 */
[----:B------:R-:W2:Y:S08]  /*0f70*/  LDC R10, c[0x0][0xb0c] ;  /* 0x0002c300ff0a7b82 */ /* 0x000eb00000000800 */
[----:B------:R-:W3:Y:S08]  /*0f80*/  LDC R11, c[0x0][0x370] ;  /* 0x0000dc00ff0b7b82 */ /* 0x000ef00000000800 */
[----:B------:R-:W4:Y:S01]  /*0f90*/  LDC R12, c[0x0][0x374] ;  /* 0x0000dd00ff0c7b82 */ /* 0x000f220000000800 */
[----:B-1----:R-:W-:-:S07]  /*0fa0*/  ISETP.NE.AND P1, PT, R4, 0x1, PT ;  /* 0x000000010400780c */ /* 0x002fce0003f25270 */
[----:B------:R-:W3:Y:S01]  /*0fb0*/  LDC.64 R6, c[0x0][0xb10] ;  /* 0x0002c400ff067b82 */ /* 0x000ee20000000a00 */
[----:B--2---:R-:W-:-:S07]  /*0fc0*/  ISETP.NE.AND P2, PT, R10, 0x1, PT ;  /* 0x000000010a00780c */ /* 0x004fce0003f45270 */
[----:B------:R-:W1:Y:S08]  /*0fd0*/  LDC R8, c[0x0][0xb20] ;  /* 0x0002c800ff087b82 */ /* 0x000e700000000800 */
[----:B------:R-:W2:Y:S01]  /*0fe0*/  LDC.64 R2, c[0x0][0xb28] ;  /* 0x0002ca00ff027b82 */ /* 0x000ea20000000a00 */
[----:B----4-:R-:W-:-:S04]  /*0ff0*/  IMAD.HI.U32 R13, R12, R5, RZ ;  /* 0x000000050c0d7227 */ /* 0x010fc800078e00ff */
[----:B------:R-:W-:-:S04]  /*1000*/  IMAD.HI.U32 R5, R20, R5, RZ ;  /* 0x0000000514057227 */ /* 0x000fc800078e00ff */
[----:B---3--:R-:W-:-:S04]  /*1010*/  IMAD.HI.U32 R14, R11, R6, RZ ;  /* 0x000000060b0e7227 */ /* 0x008fc800078e00ff */
[C---:B------:R-:W-:Y:S01]  /*1020*/  IMAD.HI.U32 R16, R21.reuse, R6, RZ ;  /* 0x0000000615107227 */ /* 0x040fe200078e00ff */
[-C--:B------:R-:W-:Y:S02]  /*1030*/  @P2 SHF.R.U32.HI R11, RZ, R7.reuse, R14 ;  /* 0x00000007ff0b2219 */ /* 0x080fe4000001160e */
[-C--:B-1----:R-:W-:Y:S02]  /*1040*/  @P1 SHF.R.U32.HI R12, RZ, R8.reuse, R13 ;  /* 0x00000008ff0c1219 */ /* 0x082fe4000001160d */
[----:B------:R-:W-:Y:S02]  /*1050*/  SHF.R.U32.HI R5, RZ, R8, R5 ;  /* 0x00000008ff057219 */ /* 0x000fe40000011605 */
[----:B------:R-:W-:Y:S02]  /*1060*/  SHF.R.U32.HI R16, RZ, R7, R16 ;  /* 0x00000007ff107219 */ /* 0x000fe40000011610 */
[----:B------:R-:W-:Y:S01]  /*1070*/  SEL R5, R20, R5, !P1 ;  /* 0x0000000514057207 */ /* 0x000fe20004800000 */
[----:B--2---:R-:W-:Y:S01]  /*1080*/  IMAD.HI.U32 R14, R12, R2, RZ ;  /* 0x000000020c0e7227 */ /* 0x004fe200078e00ff */
[----:B------:R-:W-:-:S02]  /*1090*/  SEL R7, R21, R16, !P2 ;  /* 0x0000001015077207 */ /* 0x000fc40005000000 */
[----:B------:R-:W-:Y:S01]  /*10a0*/  IADD3 R13, PT, PT, -R5, RZ, RZ ;  /* 0x000000ff050d7210 */ /* 0x000fe20007ffe1ff */
[----:B------:R-:W-:Y:S01]  /*10b0*/  IMAD.HI.U32 R6, R11, R2, RZ ;  /* 0x000000020b067227 */ /* 0x000fe200078e00ff */
[----:B------:R-:W-:-:S03]  /*10c0*/  @P0 SHF.R.U32.HI R12, RZ, R3, R14 ;  /* 0x00000003ff0c0219 */ /* 0x000fc6000001160e */
[----:B------:R-:W-:Y:S01]  /*10d0*/  IMAD R13, R4, R13, R20 ;  /* 0x0000000d040d7224 */ /* 0x000fe200078e0214 */
[----:B------:R-:W-:Y:S01]  /*10e0*/  @P0 SHF.R.U32.HI R11, RZ, R3, R6 ;  /* 0x00000003ff0b0219 */ /* 0x000fe20000011606 */
[----:B------:R-:W-:-:S04]  /*10f0*/  IMAD R12, R12, R9, RZ ;  /* 0x000000090c0c7224 */ /* 0x000fc800078e02ff */
[----:B------:R-:W-:Y:S01]  /*1100*/  IMAD R6, R11, R9, RZ ;  /* 0x000000090b067224 */ /* 0x000fe200078e02ff */
[----:B------:R-:W-:-:S04]  /*1110*/  ISETP.GE.AND P1, PT, R5, R12, PT ;  /* 0x0000000c0500720c */ /* 0x000fc80003f26270 */
[----:B------:R-:W-:Y:S01]  /*1120*/  ISETP.GE.OR P1, PT, R7, R6, P1 ;  /* 0x000000060700720c */ /* 0x000fe20000f26670 */
[----:B------:R-:W-:-:S05]  /*1130*/  IMAD.HI.U32 R6, R5, R2, RZ ;  /* 0x0000000205067227 */ /* 0x000fca00078e00ff */
[----:B------:R-:W-:-:S04]  /*1140*/  SHF.R.U32.HI R6, RZ, R3, R6 ;  /* 0x00000003ff067219 */ /* 0x000fc80000011606 */
[----:B------:R-:W-:-:S03]  /*1150*/  SEL R6, R5, R6, !P0 ;  /* 0x0000000605067207 */ /* 0x000fc60004000000 */
[----:B------:R-:W-:Y:S01]  /*1160*/  @!P1 IMAD.HI.U32 R8, R7, R2, RZ ;  /* 0x0000000207089227 */ /* 0x000fe200078e00ff */
[----:B------:R-:W-:-:S04]  /*1170*/  IADD3 R2, PT, PT, -R6, RZ, RZ ;  /* 0x000000ff06027210 */ /* 0x000fc80007ffe1ff */
[----:B------:R-:W-:Y:S01]  /*1180*/  @!P1 SHF.R.U32.HI R8, RZ, R3, R8 ;  /* 0x00000003ff089219 */ /* 0x000fe20000011608 */
[----:B------:R-:W-:-:S03]  /*1190*/  IMAD R2, R9, R2, R5 ;  /* 0x0000000209027224 */ /* 0x000fc600078e0205 */
[----:B------:R-:W-:-:S05]  /*11a0*/  @!P1 SEL R3, R7, R8, !P0 ;  /* 0x0000000807039207 */ /* 0x000fca0004000000 */
[--C-:B------:R-:W-:Y:S02]  /*11b0*/  @!P1 IMAD.IADD R6, R6, 0x1, -R3.reuse ;  /* 0x0000000106069824 */ /* 0x100fe400078e0a03 */
[----:B------:R-:W-:Y:S01]  /*11c0*/  @!P1 IMAD R3, R2, R11, R3 ;  /* 0x0000000b02039224 */ /* 0x000fe200078e0203 */
[----:B------:R-:W-:Y:S01]  /*11d0*/  IADD3 R2, PT, PT, -R7, RZ, RZ ;  /* 0x000000ff07027210 */ /* 0x000fe20007ffe1ff */
[----:B------:R-:W-:Y:S02]  /*11e0*/  @!P1 IMAD R5, R6, R9, R7 ;  /* 0x0000000906059224 */ /* 0x000fe400078e0207 */
[----:B------:R-:W-:Y:S02]  /*11f0*/  @!P1 IMAD.MOV.U32 R7, RZ, RZ, R3 ;  /* 0x000000ffff079224 */ /* 0x000fe400078e0003 */
[----:B------:R-:W-:Y:S02]  /*1200*/  IMAD R2, R10, R2, R21 ;  /* 0x000000020a027224 */ /* 0x000fe400078e0215 */
[----:B------:R-:W-:-:S02]  /*1210*/  IMAD R20, R5, R4, R13 ;  /* 0x0000000405147224 */ /* 0x000fc400078e020d */
[----:B------:R-:W-:Y:S02]  /*1220*/  IMAD R21, R7, R10, R2 ;  /* 0x0000000a07157224 */ /* 0x000fe400078e0202 */
.L_x_15:
[----:B------:R-:W1:Y:S01]  /*1230*/  LDCU UR4, c[0x0][0xb30] ;  /* 0x00016600ff0477ac */ /* 0x000e620008000800 */
[----:B------:R-:W2:Y:S08]  /*1240*/  S2UR UR37, SR_CgaCtaId ;  /* 0x00000000002579c3 */ /* 0x000eb00000008800 */
[----:B------:R-:W3:Y:S01]  /*1250*/  LDC R72, c[0x0][0xb24] ;  /* 0x0002c900ff487b82 */ /* 0x000ee20000000800 */
[----:B-1----:R-:W-:-:S09]  /*1260*/  UISETP.NE.AND UP1, UPT, UR4, 0x1, UPT ;  /* 0x000000010400788c */ /* 0x002fd2000bf25270 */
[----:B--2---:R-:W-:Y:S05]  /*1270*/  BRA.U UP1, `(.L_x_16) ;  /* 0x0000000101407547 */ /* 0x004fea000b800000 */
[----:B------:R-:W1:Y:S08]  /*1280*/  LDC.64 R4, c[0x0][0xb10] ;  /* 0x0002c400ff047b82 */ /* 0x000e700000000a00 */
[----:B------:R-:W2:Y:S08]  /*1290*/  LDC.64 R2, c[0x0][0xb18] ;  /* 0x0002c600ff027b82 */ /* 0x000eb00000000a00 */
[----:B------:R-:W4:Y:S08]  /*12a0*/  LDC R6, c[0x0][0xb20] ;  /* 0x0002c800ff067b82 */ /* 0x000f300000000800 */
[----:B------:R-:W3:Y:S01]  /*12b0*/  LDC R8, c[0x0][0xb0c] ;  /* 0x0002c300ff087b82 */ /* 0x000ee20000000800 */
[----:B-1----:R-:W-:-:S05]  /*12c0*/  IMAD.HI.U32 R4, R21, R4, RZ ;  /* 0x0000000415047227 */ /* 0x002fca00078e00ff */
[----:B------:R-:W-:Y:S01]  /*12d0*/  SHF.R.U32.HI R4, RZ, R5, R4 ;  /* 0x00000005ff047219 */ /* 0x000fe20000011604 */
[----:B--2---:R-:W-:Y:S01]  /*12e0*/  IMAD.HI.U32 R3, R20, R3, RZ ;  /* 0x0000000314037227 */ /* 0x004fe200078e00ff */
[----:B------:R-:W-:-:S04]  /*12f0*/  ISETP.NE.AND P0, PT, R2, 0x1, PT ;  /* 0x000000010200780c */ /* 0x000fc80003f05270 */
[----:B----4-:R-:W-:-:S04]  /*1300*/  SHF.R.U32.HI R3, RZ, R6, R3 ;  /* 0x00000006ff037219 */ /* 0x010fc80000011603 */
[----:B------:R-:W-:Y:S02]  /*1310*/  SEL R3, R20, R3, !P0 ;  /* 0x0000000314037207 */ /* 0x000fe40004000000 */
[----:B---3--:R-:W-:-:S04]  /*1320*/  ISETP.NE.AND P1, PT, R8, 0x1, PT ;  /* 0x000000010800780c */ /* 0x008fc80003f25270 */
[----:B------:R-:W-:-:S05]  /*1330*/  SEL R4, R21, R4, !P1 ;  /* 0x0000000415047207 */ /* 0x000fca0004800000 */
[----:B------:R-:W-:Y:S02]  /*1340*/  IMAD.IADD R5, R3, 0x1, -R4 ;  /* 0x0000000103057824 */ /* 0x000fe400078e0a04 */
[----:B------:R-:W-:Y:S02]  /*1350*/  IMAD.IADD R3, R4, 0x1, -R3 ;  /* 0x0000000104037824 */ /* 0x000fe400078e0a03 */
[----:B------:R-:W-:Y:S02]  /*1360*/  IMAD R21, R5, R8, R21 ;  /* 0x0000000805157224 */ /* 0x000fe400078e0215 */
[----:B------:R-:W-:-:S07]  /*1370*/  IMAD R20, R3, R2, R20 ;  /* 0x0000000203147224 */ /* 0x000fce00078e0214 */
.L_x_16:
[----:B------:R-:W-:Y:S01]  /*1380*/  BAR.SYNC.DEFER_BLOCKING 0x0 ;  /* 0x0000000000007b1d */ /* 0x000fe20000010000 */
[----:B------:R-:W-:Y:S01]  /*1390*/  UISETP.NE.AND UP1, UPT, UR8, 0x2, UPT ;  /* 0x000000020800788c */ /* 0x000fe2000bf25270 */
[----:B------:R-:W-:Y:S02]  /*13a0*/  ISETP.NE.OR P5, PT, R0, 0x2, !P5 ;  /* 0x000000020000780c */ /* 0x000fe40006fa5670 */
[----:B------:R-:W-:-:S06]  /*13b0*/  LOP3.LUT R2, R189, 0x1f, RZ, 0xc0, !PT ;  /* 0x0000001fbd027812 */ /* 0x000fcc00078ec0ff */
[----:B------:R-:W-:Y:S05]  /*13c0*/  BRA.U UP1, `(.L_x_17) ;  /* 0x0000001101c07547 */ /* 0x000fea000b800000 */
[----:B------:R-:W1:Y:S01]  /*13d0*/  LDCU UR13, c[0x0][0x38c] ;  /* 0x00007180ff0d77ac */ /* 0x000e620008000800 */
[----:B------:R-:W2:Y:S01]  /*13e0*/  LDC R9, c[0x0][0x370] ;  /* 0x0000dc00ff097b82 */ /* 0x000ea20000000800 */
[----:B------:R-:W-:Y:S01]  /*13f0*/  PLOP3.LUT P1, PT, PT, PT, UP2, 0x80, 0x8 ;  /* 0x000000000008781c */ /* 0x000fe20003f2f028 */
[----:B------:R-:W-:Y:S01]  /*1400*/  IMAD.MOV.U32 R15, RZ, RZ, 0x1 ;  /* 0x00000001ff0f7424 */ /* 0x000fe200078e00ff */
[----:B------:R-:W-:Y:S01]  /*1410*/  ISETP.EQ.OR P4, PT, R2, RZ, P5 ;  /* 0x000000ff0200720c */ /* 0x000fe20002f82670 */
[----:B------:R-:W-:Y:S01]  /*1420*/  IMAD.MOV.U32 R14, RZ, RZ, RZ ;  /* 0x000000ffff0e7224 */ /* 0x000fe200078e00ff */
[----:B------:R-:W-:Y:S02]  /*1430*/  PLOP3.LUT P1, PT, P1, PT, PT, 0x8, 0x80 ;  /* 0x000000000080781c */ /* 0x000fe40000f2e170 */
[----:B------:R-:W-:Y:S01]  /*1440*/  CS2R R12, SRZ ;  /* 0x00000000000c7805 */ /* 0x000fe2000001ff00 */
[----:B------:R-:W-:Y:S01]  /*1450*/  IMAD.MOV.U32 R10, RZ, RZ, 0x1 ;  /* 0x00000001ff0a7424 */ /* 0x000fe200078e00ff */
[----:B------:R-:W4:Y:S01]  /*1460*/  LDC R0, c[0x0][0x374] ;  /* 0x0000dd00ff007b82 */ /* 0x000f220000000800 */
[----:B------:R-:W2:Y:S01]  /*1470*/  LDCU.64 UR22, c[0x0][0x348] ;  /* 0x00006900ff1677ac */ /* 0x000ea20008000a00 */
[----:B------:R-:W-:Y:S01]  /*1480*/  UMOV UR6, URZ ;  /* 0x000000ff00067c82 */ /* 0x000fe20008000000 */
[----:B-1----:R-:W-:-:S04]  /*1490*/  UIADD3 UR5, UPT, UPT, UR13, 0x3f, URZ ;  /* 0x0000003f0d057890 */ /* 0x002fc8000fffe0ff */
[----:B------:R-:W-:-:S04]  /*14a0*/  USHF.R.S32.HI UR4, URZ, 0x1f, UR5 ;  /* 0x0000001fff047899 */ /* 0x000fc80008011405 */
[----:B------:R-:W-:-:S04]  /*14b0*/  ULEA.HI UR4, UR4, UR5, URZ, 0x6 ;  /* 0x0000000504047291 */ /* 0x000fc8000f8f30ff */
[----:B------:R-:W-:Y:S02]  /*14c0*/  USHF.R.S32.HI UR15, URZ, 0x6, UR4 ;  /* 0x00000006ff0f7899 */ /* 0x000fe40008011404 */
[----:B------:R-:W-:Y:S02]  /*14d0*/  UIADD3 UR4, UPT, UPT, UR13, -0x1, URZ ;  /* 0xffffffff0d047890 */ /* 0x000fe4000fffe0ff */
[----:B------:R-:W-:Y:S02]  /*14e0*/  UISETP.LT.U32.AND UP0, UPT, UR15, 0x7, UPT ;  /* 0x000000070f00788c */ /* 0x000fe4000bf01070 */
[----:B------:R-:W-:Y:S02]  /*14f0*/  UISETP.GE.U32.AND UP1, UPT, UR4, -0x7f, UPT ;  /* 0xffffff810400788c */ /* 0x000fe4000bf26070 */
[----:B------:R-:W-:Y:S02]  /*1500*/  USEL UR14, UR15, 0x7, UP0 ;  /* 0x000000070f0e7887 */ /* 0x000fe40008000000 */
[----:B------:R-:W-:-:S02]  /*1510*/  UIADD3 UR13, UPT, UPT, UR13, 0x7e, URZ ;  /* 0x0000007e0d0d7890 */ /* 0x000fc4000fffe0ff */
[----:B------:R-:W-:Y:S02]  /*1520*/  UIADD3 UR5, UPT, UPT, UR14, -0x1, URZ ;  /* 0xffffffff0e057890 */ /* 0x000fe4000fffe0ff */
[----:B------:R-:W-:-:S03]  /*1530*/  UIADD3 UR7, UPT, UPT, UR15, -UR14, URZ ;  /* 0x8000000e0f077290 */ /* 0x000fc6000fffe0ff */
[----:B------:R-:W-:-:S04]  /*1540*/  @UP1 UIADD3 UR5, UPT, UPT, UR14, URZ, URZ ;  /* 0x000000ff0e051290 */ /* 0x000fc8000fffe0ff */
[----:B--2---:R-:W-:-:S12]  /*1550*/  UIADD3 UR5, UPT, UPT, UR5, 0x1, URZ ;  /* 0x0000000105057890 */ /* 0x004fd8000fffe0ff */
.L_x_35:
[----:B------:R-:W-:Y:S01]  /*1560*/  UISETP.NE.AND UP0, UPT, UR37, URZ, UPT ;  /* 0x000000ff2500728c */ /* 0x000fe2000bf05270 */
[----:B------:R-:W1:Y:S08]  /*1570*/  S2UR UR37, SR_CgaCtaId ;  /* 0x00000000002579c3 */ /* 0x000e700000008800 */
[----:B------:R-:W-:Y:S05]  /*1580*/  BRA.U UP0, `(.L_x_18) ;  /* 0x0000000100347547 */ /* 0x000fea000b800000 */
[----:B------:R-:W2:Y:S01]  /*1590*/  S2R R2, SR_CgaCtaId ;  /* 0x0000000000027919 */ /* 0x000ea20000008800 */
[----:B------:R-:W-:-:S04]  /*15a0*/  MOV R3, 0x400 ;  /* 0x0000040000037802 */ /* 0x000fc80000000f00 */
[----:B--2---:R-:W-:Y:S02]  /*15b0*/  LEA R3, R2, R3, 0x18 ;  /* 0x0000000302037211 */ /* 0x004fe400078ec0ff */
[----:B------:R-:W-:-:S03]  /*15c0*/  SHF.L.U32 R2, R10, 0x1f, RZ ;  /* 0x0000001f0a027819 */ /* 0x000fc600000006ff */
[----:B------:R-:W-:-:S04]  /*15d0*/  IMAD R3, R12, 0x8, R3 ;  /* 0x000000080c037824 */ /* 0x000fc800078e0203 */
[----:B------:R-:W2:Y:S02]  /*15e0*/  SYNCS.PHASECHK.TRANS64.TRYWAIT P0, [R3+URZ+0x110], R2 ;  /* 0x00011002030075a7 */ /* 0x000ea400080011ff */
[----:B--2---:R-:W-:Y:S05]  /*15f0*/  @!P0 BRA `(.L_x_19) ;  /* 0x0000006c00488947 */ /* 0x004fea0003800000 */
.L_x_109:
[----:B------:R-:W-:Y:S01]  /*1600*/  VIADD R12, R12, 0x1 ;  /* 0x000000010c0c7836 */ /* 0x000fe20000000000 */
[----:B------:R2:W-:Y:S04]  /*1610*/  SYNCS.ARRIVE.TRANS64.A1T0 RZ, [R3+URZ+0x100], RZ ;  /* 0x000100ff03ff79a7 */ /* 0x0005e800081000ff */
[----:B------:R-:W-:-:S04]  /*1620*/  ISETP.NE.AND P0, PT, R12, 0x2, PT ;  /* 0x000000020c00780c */ /* 0x000fc80003f05270 */
[----:B------:R-:W-:Y:S02]  /*1630*/  SEL R12, R12, RZ, P0 ;  /* 0x000000ff0c0c7207 */ /* 0x000fe40000000000 */
[----:B--2---:R-:W-:-:S04]  /*1640*/  SEL R3, RZ, 0x1, P0 ;  /* 0x00000001ff037807 */ /* 0x004fc80000000000 */
[----:B------:R-:W-:-:S07]  /*1650*/  LOP3.LUT R10, R10, R3, RZ, 0x3c, !PT ;  /* 0x000000030a0a7212 */ /* 0x000fce00078e3cff */
.L_x_18:
[----:B------:R-:W-:Y:S01]  /*1660*/  UMOV UR4, 0x400 ;  /* 0x0000040000047882 */ /* 0x000fe20000000000 */
[----:B------:R-:W-:Y:S01]  /*1670*/  SHF.L.U32 R2, R15, 0x1f, RZ ;  /* 0x0000001f0f027819 */ /* 0x000fe200000006ff */
[----:B-1----:R-:W-:Y:S01]  /*1680*/  ULEA UR4, UR37, UR4, 0x18 ;  /* 0x0000000425047291 */ /* 0x002fe2000f8ec0ff */
[----:B------:R-:W-:Y:S01]  /*1690*/  R2UR UR35, R21 ;  /* 0x00000000152372ca */ /* 0x000fe200000e0000 */
[----:B------:R-:W-:Y:S01]  /*16a0*/  UISETP.GE.U32.AND UP0, UPT, UR13, 0x7f, UPT ;  /* 0x0000007f0d00788c */ /* 0x000fe2000bf06070 */
[----:B------:R-:W-:Y:S01]  /*16b0*/  R2UR UR11, R20 ;  /* 0x00000000140b72ca */ /* 0x000fe200000e0000 */
[----:B------:R-:W-:Y:S01]  /*16c0*/  ULEA UR8, UR6, UR4, 0x3 ;  /* 0x0000000406087291 */ /* 0x000fe2000f8e18ff */
[----:B------:R-:W-:-:S08]  /*16d0*/  UMOV UR24, URZ ;  /* 0x000000ff00187c82 */ /* 0x000fd00008000000 */
[----:B------:R1:W2:Y:S01]  /*16e0*/  SYNCS.PHASECHK.TRANS64.TRYWAIT P0, [UR8+0x38], R2 ;  /* 0x00003802ff0075a7 */ /* 0x0002a20008001108 */
[----:B------:R-:W-:Y:S02]  /*16f0*/  USHF.L.U32 UR35, UR35, 0x7, URZ ;  /* 0x0000000723237899 */ /* 0x000fe400080006ff */
[----:B------:R-:W-:Y:S01]  /*1700*/  USHF.L.U32 UR11, UR11, 0x7, URZ ;  /* 0x000000070b0b7899 */ /* 0x000fe200080006ff */
[----:B------:R-:W-:Y:S11]  /*1710*/  BRA.U !UP0, `(.L_x_20) ;  /* 0x0000000108a47547 */ /* 0x000ff6000b800000 */
[----:B------:R-:W-:Y:S01]  /*1720*/  UMOV UR16, URZ ;  /* 0x000000ff00107c82 */ /* 0x000fe20008000000 */
[----:B------:R-:W-:-:S05]  /*1730*/  UMOV UR17, UR6 ;  /* 0x0000000600117c82 */ /* 0x000fca0008000000 */
.L_x_25:
[----:B-1----:R-:W-:Y:S01]  /*1740*/  ULEA UR33, UR17, UR4, 0x3 ;  /* 0x0000000411217291 */ /* 0x002fe2000f8e18ff */
[----:B--2---:R-:W-:Y:S01]  /*1750*/  @!P5 MOV R3, 0x4000 ;  /* 0x000040000003d802 */ /* 0x004fe20000000f00 */
[----:B--2---:R-:W-:Y:S10]  /*1760*/  @P0 BRA `(.L_x_21) ;  /* 0x00000000000c0947 */ /* 0x004ff40003800000 */
[----:B------:R-:W-:-:S04]  /*1770*/  SHF.L.U32 R5, R15, 0x1f, RZ ;  /* 0x0000001f0f057819 */ /* 0x000fc800000006ff */
[----:B------:R-:W2:Y:S02]  /*1780*/  SYNCS.PHASECHK.TRANS64.TRYWAIT P0, [UR33+0x38], R5 ;  /* 0x00003805ff0075a7 */ /* 0x000ea40008001121 */
[----:B--2---:R-:W-:Y:S05]  /*1790*/  @!P0 BRA `(.L_x_22) ;  /* 0x0000006800f48947 */ /* 0x004fea0003800000 */
.L_x_21:
[----:B------:R2:W-:Y:S01]  /*17a0*/  @!P5 SYNCS.ARRIVE.TRANS64 RZ, [UR33], R3 ;  /* 0x00000003ffffd9a7 */ /* 0x0005e20008000021 */
[----:B------:R-:W-:Y:S04]  /*17b0*/  BSSY.RECONVERGENT B0, `(.L_x_23) ;  /* 0x0000003000007945 */ /* 0x000fe80003800200 */
[----:B------:R-:W-:Y:S05]  /*17c0*/  @P4 BRA `(.L_x_24) ;  /* 0x0000000000044947 */ /* 0x000fea0003800000 */
[----:B------:R-:W-:Y:S05]  /*17d0*/  BPT.TRAP 0x1 ;  /* 0x000000040000795c */ /* 0x000fea0000300000 */
.L_x_24:
[----:B------:R-:W-:Y:S05]  /*17e0*/  BSYNC.RECONVERGENT B0 ;  /* 0x0000000000007941 */ /* 0x000fea0003800200 */
.L_x_23:
[----:B------:R-:W-:Y:S02]  /*17f0*/  UIADD3 UR6, UPT, UPT, UR17, 0x1, URZ ;  /* 0x0000000111067890 */ /* 0x000fe4000fffe0ff */
[----:B------:R-:W-:Y:S02]  /*1800*/  UIADD3 UR26, UP1, UPT, UR22, 0x80, URZ ;  /* 0x00000080161a7890 */ /* 0x000fe4000ff3e0ff */
[----:B------:R-:W-:Y:S02]  /*1810*/  UISETP.NE.AND UP0, UPT, UR6, 0x7, UPT ;  /* 0x000000070600788c */ /* 0x000fe4000bf05270 */
[----:B------:R-:W-:Y:S02]  /*1820*/  USHF.L.U32 UR34, UR16, 0x6, URZ ;  /* 0x0000000610227899 */ /* 0x000fe400080006ff */
[----:B------:R-:W-:Y:S02]  /*1830*/  USEL UR9, URZ, 0x1, UP0 ;  /* 0x00000001ff097887 */ /* 0x000fe40008000000 */
[----:B------:R-:W-:-:S02]  /*1840*/  USEL UR6, UR6, URZ, UP0 ;  /* 0x000000ff06067287 */ /* 0x000fc40008000000 */
[----:B------:R-:W-:Y:S02]  /*1850*/  UIADD3 UR20, UP0, UPT, UR22, 0x180, URZ ;  /* 0x0000018016147890 */ /* 0x000fe4000ff1e0ff */
[----:B------:R-:W-:Y:S01]  /*1860*/  ULEA UR8, UR6, UR4, 0x3 ;  /* 0x0000000406087291 */ /* 0x000fe2000f8e18ff */
[----:B------:R-:W-:Y:S01]  /*1870*/  LOP3.LUT R15, R15, UR9, RZ, 0x3c, !PT ;  /* 0x000000090f0f7c12 */ /* 0x000fe2000f8e3cff */
[----:B------:R-:W-:Y:S02]  /*1880*/  UIADD3.X UR27, UPT, UPT, URZ, UR23, URZ, UP1, !UPT ;  /* 0x00000017ff1b7290 */ /* 0x000fe40008ffe4ff */
[----:B------:R-:W-:Y:S01]  /*1890*/  UIADD3.X UR21, UPT, UPT, URZ, UR23, URZ, UP0, !UPT ;  /* 0x00000017ff157290 */ /* 0x000fe200087fe4ff */
[----:B-1----:R-:W-:Y:S01]  /*18a0*/  SHF.L.U32 R2, R15, 0x1f, RZ ;  /* 0x0000001f0f027819 */ /* 0x002fe200000006ff */
[----:B------:R-:W-:Y:S01]  /*18b0*/  UMOV UR18, 0x0 ;  /* 0x0000000000127882 */ /* 0x000fe20000000000 */
[----:B------:R-:W-:Y:S01]  /*18c0*/  UMOV UR19, 0x10000000 ;  /* 0x1000000000137882 */ /* 0x000fe20000000000 */
[----:B------:R-:W-:Y:S01]  /*18d0*/  UMOV UR12, UR36 ;  /* 0x00000024000c7c82 */ /* 0x000fe20008000000 */
[----:B------:R1:W1:Y:S01]  /*18e0*/  SYNCS.PHASECHK.TRANS64.TRYWAIT P0, [UR8+0x38], R2 ;  /* 0x00003802ff0075a7 */ /* 0x0002620008001108 */
[----:B------:R-:W-:Y:S01]  /*18f0*/  ULEA UR8, UR17, UR4, 0xd ;  /* 0x0000000411087291 */ /* 0x000fe2000f8e68ff */
[----:B------:R-:W-:Y:S01]  /*1900*/  UMOV UR9, UR33 ;  /* 0x0000002100097c82 */ /* 0x000fe20008000000 */
[----:B------:R-:W-:-:S02]  /*1910*/  UMOV UR10, UR34 ;  /* 0x00000022000a7c82 */ /* 0x000fc40008000000 */
[----:B------:R-:W-:Y:S02]  /*1920*/  UIADD3 UR32, UPT, UPT, UR8, 0x8400, URZ ;  /* 0x0000840008207890 */ /* 0x000fe4000fffe0ff */
[----:B------:R-:W-:Y:S02]  /*1930*/  UIADD3 UR8, UPT, UPT, UR8, 0x16400, URZ ;  /* 0x0001640008087890 */ /* 0x000fe4000fffe0ff */
[----:B------:R-:W-:Y:S01]  /*1940*/  UIADD3 UR16, UPT, UPT, UR16, 0x1, URZ ;  /* 0x0000000110107890 */ /* 0x000fe2000fffe0ff */
[----:B------:R-:W-:Y:S01]  /*1950*/  UMOV UR24, UR5 ;  /* 0x0000000500187c82 */ /* 0x000fe20008000000 */
[----:B------:R-:W-:Y:S02]  /*1960*/  UMOV UR17, UR6 ;  /* 0x0000000600117c82 */ /* 0x000fe40008000000 */
[----:B------:R-:W-:Y:S01]  /*1970*/  UISETP.NE.AND UP0, UPT, UR16, UR5, UPT ;  /* 0x000000051000728c */ /* 0x000fe2000bf05270 */
[----:B------:R1:W-:Y:S02]  /*1980*/  UTMALDG.3D [UR32], [UR26], desc[UR18] ;  /* 0x000012201a0075b4 */ /* 0x0003e40008011000 */
[----:B------:R1:W-:Y:S06]  /*1990*/  UTMALDG.3D [UR8], [UR20], desc[UR18] ;  /* 0x00001208140075b4 */ /* 0x0003ec0008011000 */
[----:B------:R-:W-:Y:S05]  /*19a0*/  BRA.U UP0, `(.L_x_25) ;  /* 0xfffffffd00647547 */ /* 0x000fea000b83ffff */
.L_x_20:
[----:B-1----:R-:W-:Y:S01]  /*19b0*/  ULEA UR8, UR6, UR4, 0x3 ;  /* 0x0000000406087291 */ /* 0x002fe2000f8e18ff */
[----:B------:R-:W-:Y:S01]  /*19c0*/  SHF.L.U32 R2, R15, 0x1f, RZ ;  /* 0x0000001f0f027819 */ /* 0x000fe200000006ff */
[----:B------:R-:W-:Y:S01]  /*19d0*/  @!P1 SYNCS.ARRIVE.TRANS64.A1T0 RZ, [UR4+0x98], RZ ;  /* 0x000098ffffff99a7 */ /* 0x000fe20008100004 */
[----:B------:R-:W-:-:S06]  /*19e0*/  UISETP.GT.AND UP0, UPT, UR15, UR14, UPT ;  /* 0x0000000e0f00728c */ /* 0x000fcc000bf04270 */
[----:B--2---:R1:W2:Y:S03]  /*19f0*/  SYNCS.PHASECHK.TRANS64.TRYWAIT P0, [UR8+0x38], R2 ;  /* 0x00003802ff0075a7 */ /* 0x0042a60008001108 */
[----:B------:R-:W-:Y:S05]  /*1a00*/  BRA.U !UP0, `(.L_x_26) ;  /* 0x0000000108a87547 */ /* 0x000fea000b800000 */
[----:B------:R-:W-:Y:S01]  /*1a10*/  UIADD3 UR21, UPT, UPT, UR7, UR24, URZ ;  /* 0x0000001807157290 */ /* 0x000fe2000fffe0ff */
[----:B------:R-:W-:-:S11]  /*1a20*/  UMOV UR25, UR6 ;  /* 0x0000000600197c82 */ /* 0x000fd60008000000 */
.L_x_31:
[----:B-1----:R-:W-:Y:S01]  /*1a30*/  ULEA UR17, UR25, UR4, 0x3 ;  /* 0x0000000419117291 */ /* 0x002fe2000f8e18ff */
[----:B--2---:R-:W-:Y:S01]  /*1a40*/  @!P5 MOV R3, 0x4000 ;  /* 0x000040000003d802 */ /* 0x004fe20000000f00 */
[----:B--2---:R-:W-:Y:S10]  /*1a50*/  @P0 BRA `(.L_x_27) ;  /* 0x00000000000c0947 */ /* 0x004ff40003800000 */
[----:B------:R-:W-:-:S04]  /*1a60*/  SHF.L.U32 R5, R15, 0x1f, RZ ;  /* 0x0000001f0f057819 */ /* 0x000fc800000006ff */
[----:B------:R-:W2:Y:S02]  /*1a70*/  SYNCS.PHASECHK.TRANS64.TRYWAIT P0, [UR17+0x38], R5 ;  /* 0x00003805ff0075a7 */ /* 0x000ea40008001111 */
[----:B--2---:R-:W-:Y:S05]  /*1a80*/  @!P0 BRA `(.L_x_28) ;  /* 0x0000006800508947 */ /* 0x004fea0003800000 */
.L_x_27:
[----:B------:R2:W-:Y:S01]  /*1a90*/  @!P5 SYNCS.ARRIVE.TRANS64 RZ, [UR17], R3 ;  /* 0x00000003ffffd9a7 */ /* 0x0005e20008000011 */
[----:B------:R-:W-:Y:S04]  /*1aa0*/  BSSY.RECONVERGENT B0, `(.L_x_29) ;  /* 0x0000003000007945 */ /* 0x000fe80003800200 */
[----:B------:R-:W-:Y:S05]  /*1ab0*/  @P4 BRA `(.L_x_30) ;  /* 0x0000000000044947 */ /* 0x000fea0003800000 */
[----:B------:R-:W-:Y:S05]  /*1ac0*/  BPT.TRAP 0x1 ;  /* 0x000000040000795c */ /* 0x000fea0000300000 */
.L_x_30:
[----:B------:R-:W-:Y:S05]  /*1ad0*/  BSYNC.RECONVERGENT B0 ;  /* 0x0000000000007941 */ /* 0x000fea0003800200 */
.L_x_29:
        /* <DEDUP_REMOVED lines=20> */
[----:B------:R-:W-:Y:S01]  /*1c20*/  UIADD3 UR8, UPT, UPT, UR8, 0x16400, URZ ;  /* 0x0001640008087890 */ /* 0x000fe2000fffe0ff */
[----:B------:R-:W-:Y:S01]  /*1c30*/  UMOV UR9, UR17 ;  /* 0x0000001100097c82 */ /* 0x000fe20008000000 */
[----:B------:R-:W-:Y:S01]  /*1c40*/  UMOV UR10, UR18 ;  /* 0x00000012000a7c82 */ /* 0x000fe20008000000 */
[----:B------:R-:W-:Y:S01]  /*1c50*/  UIADD3 UR24, UPT, UPT, UR24, 0x1, URZ ;  /* 0x0000000118187890 */ /* 0x000fe2000fffe0ff */
[----:B------:R-:W-:-:S03]  /*1c60*/  UMOV UR25, UR6 ;  /* 0x0000000600197c82 */ /* 0x000fc60008000000 */
[----:B------:R1:W-:Y:S01]  /*1c70*/  UTMALDG.3D [UR16], [UR30], desc[UR26] ;  /* 0x00001a101e0075b4 */ /* 0x0003e20008011000 */
[----:B------:R-:W-:Y:S01]  /*1c80*/  UISETP.NE.AND UP0, UPT, UR24, UR21, UPT ;  /* 0x000000151800728c */ /* 0x000fe2000bf05270 */
[----:B------:R1:W-:Y:S08]  /*1c90*/  UTMALDG.3D [UR8], [UR28], desc[UR26] ;  /* 0x00001a081c0075b4 */ /* 0x0003f00008011000 */
[----:B------:R-:W-:Y:S05]  /*1ca0*/  BRA.U UP0, `(.L_x_31) ;  /* 0xfffffffd00607547 */ /* 0x000fea000b83ffff */
.L_x_26:
[C---:B-1----:R-:W-:Y:S01]  /*1cb0*/  LEA R2, R14.reuse, UR4, 0x3 ;  /* 0x000000040e027c11 */ /* 0x042fe2000f8e18ff */
[----:B------:R-:W-:Y:S01]  /*1cc0*/  NOP ;  /* 0x0000000000007918 */ /* 0x000fe20000000000 */
[----:B--2---:R-:W-:Y:S02]  /*1cd0*/  SHF.L.U32 R3, R13, 0x1f, RZ ;  /* 0x0000001f0d037819 */ /* 0x004fe400000006ff */
[----:B------:R-:W-:Y:S02]  /*1ce0*/  LEA R4, R14, UR4, 0x4 ;  /* 0x000000040e047c11 */ /* 0x000fe4000f8e20ff */
[----:B------:R-:W1:Y:S02]  /*1cf0*/  SYNCS.PHASECHK.TRANS64.TRYWAIT P0, [R2+URZ+0xa0], R3 ;  /* 0x0000a003020075a7 */ /* 0x000e6400080011ff */
[----:B-1----:R-:W-:Y:S05]  /*1d00*/  @!P0 BRA `(.L_x_32) ;  /* 0x0000006400c88947 */ /* 0x002fea0003800000 */
.L_x_112:
[----:B------:R-:W2:Y:S01]  /*1d10*/  LDS.128 R4, [R4+0x130] ;  /* 0x0001300004047984 */ /* 0x000ea20000000c00 */
[----:B---3--:R-:W-:Y:S01]  /*1d20*/  ISETP.GE.AND P0, PT, R72, 0x1, PT ;  /* 0x000000014800780c */ /* 0x008fe20003f06270 */
[----:B-1----:R-:W-:Y:S01]  /*1d30*/  VIADD R2, R2, 0xb0 ;  /* 0x000000b002027836 */ /* 0x002fe20000000000 */
[----:B------:R-:W-:Y:S01]  /*1d40*/  @!PT LDS RZ, [RZ] ;  /* 0x00000000fffff984 */ /* 0x000fe20000000800 */
[----:B------:R-:W-:Y:S01]  /*1d50*/  @!PT LDS RZ, [RZ] ;  /* 0x00000000fffff984 */ /* 0x000fe20000000800 */
[----:B------:R-:W-:Y:S01]  /*1d60*/  @!PT LDS RZ, [RZ] ;  /* 0x00000000fffff984 */ /* 0x000fe20000000800 */
[----:B------:R-:W-:Y:S01]  /*1d70*/  @!PT LDS RZ, [RZ] ;  /* 0x00000000fffff984 */ /* 0x000fe20000000800 */
[----:B------:R1:W-:Y:S06]  /*1d80*/  MEMBAR.ALL.CTA ;  /* 0x0000000000007992 */ /* 0x0003ec0000008000 */
[----:B-1----:R-:W1:Y:S01]  /*1d90*/  FENCE.VIEW.ASYNC.S ;  /* 0x00000000000073c6 */ /* 0x002e620000000000 */
[----:B------:R-:W-:-:S04]  /*1da0*/  PRMT R2, RZ, 0x654, R2 ;  /* 0x00000654ff027816 */ /* 0x000fc80000000002 */
[----:B-1----:R1:W-:Y:S01]  /*1db0*/  SYNCS.ARRIVE.TRANS64.RED.A1T0 RZ, [R2+URZ], RZ ;  /* 0x000000ff02ff79a7 */ /* 0x0023e200081004ff */
[----:B--2---:R-:W-:-:S13]  /*1dc0*/  LOP3.LUT P2, RZ, R6, 0x1, RZ, 0xc0, !PT ;  /* 0x0000000106ff7812 */ /* 0x004fda000784c0ff */
[----:B------:R-:W-:Y:S01]  /*1dd0*/  @P2 SHF.R.U32.HI R3, RZ, 0x10, R5 ;  /* 0x00000010ff032819 */ /* 0x000fe20000011605 */
[----:B------:R-:W-:Y:S01]  /*1de0*/  VOTEU.ANY UP0, P2 ;  /* 0x0000000000ff7886 */ /* 0x000fe20001000100 */
[----:B------:R-:W-:Y:S02]  /*1df0*/  @P2 MOV R11, R4 ;  /* 0x00000004000b2202 */ /* 0x000fe40000000f00 */
[----:B------:R-:W-:Y:S02]  /*1e00*/  @P2 R2UR.BROADCAST UR8, R3 ;  /* 0x00000000030822ca */ /* 0x000fe400008e0000 */
[----:B------:R-:W-:-:S11]  /*1e10*/  @P2 LOP3.LUT R8, R5, 0xffff, RZ, 0xc0, !PT ;  /* 0x0000ffff05082812 */ /* 0x000fd600078ec0ff */
[----:B------:R-:W-:Y:S01]  /*1e20*/  @UP0 UMOV UR36, UR8 ;  /* 0x0000000800240c82 */ /* 0x000fe20008000000 */
[----:B-1----:R-:W-:Y:S05]  /*1e30*/  @!P0 BRA `(.L_x_33) ;  /* 0x0000000000b88947 */ /* 0x002fea0003800000 */
[----:B------:R-:W4:Y:S01]  /*1e40*/  LDC.64 R4, c[0x0][0xb18] ;  /* 0x0002c600ff047b82 */ /* 0x000f220000000a00 */
[----:B------:R-:W-:-:S07]  /*1e50*/  ISETP.NE.AND P3, PT, R72, 0x1, PT ;  /* 0x000000014800780c */ /* 0x000fce0003f65270 */
[----:B------:R-:W1:Y:S08]  /*1e60*/  LDC.64 R6, c[0x0][0xb10] ;  /* 0x0002c400ff067b82 */ /* 0x000e700000000a00 */
[----:B------:R-:W2:Y:S08]  /*1e70*/  LDC R16, c[0x0][0xb20] ;  /* 0x0002c800ff107b82 */ /* 0x000eb00000000800 */
[----:B------:R-:W3:Y:S01]  /*1e80*/  LDC R18, c[0x0][0xb0c] ;  /* 0x0002c300ff127b82 */ /* 0x000ee20000000800 */
[----:B----4-:R-:W-:Y:S01]  /*1e90*/  IMAD.HI.U32 R17, R0, R5, RZ ;  /* 0x0000000500117227 */ /* 0x010fe200078e00ff */
[----:B------:R-:W-:-:S03]  /*1ea0*/  ISETP.NE.AND P0, PT, R4, 0x1, PT ;  /* 0x000000010400780c */ /* 0x000fc60003f05270 */
[----:B------:R-:W-:-:S03]  /*1eb0*/  IMAD.HI.U32 R5, R8, R5, RZ ;  /* 0x0000000508057227 */ /* 0x000fc600078e00ff */
[----:B------:R-:W4:Y:S01]  /*1ec0*/  LDC.64 R2, c[0x0][0xb28] ;  /* 0x0002ca00ff027b82 */ /* 0x000f220000000a00 */
[----:B-1----:R-:W-:-:S04]  /*1ed0*/  IMAD.HI.U32 R20, R9, R6, RZ ;  /* 0x0000000609147227 */ /* 0x002fc800078e00ff */
[----:B------:R-:W-:Y:S01]  /*1ee0*/  IMAD.HI.U32 R22, R11, R6, RZ ;  /* 0x000000060b167227 */ /* 0x000fe200078e00ff */
[----:B------:R-:W-:Y:S02]  /*1ef0*/  SHF.R.U32.HI R20, RZ, R7, R20 ;  /* 0x00000007ff147219 */ /* 0x000fe40000011614 */
[-C--:B--2---:R-:W-:Y:S02]  /*1f00*/  SHF.R.U32.HI R17, RZ, R16.reuse, R17 ;  /* 0x00000010ff117219 */ /* 0x084fe40000011611 */
[----:B------:R-:W-:Y:S02]  /*1f10*/  SHF.R.U32.HI R5, RZ, R16, R5 ;  /* 0x00000010ff057219 */ /* 0x000fe40000011605 */
[----:B------:R-:W-:Y:S02]  /*1f20*/  SEL R17, R0, R17, !P0 ;  /* 0x0000001100117207 */ /* 0x000fe40004000000 */
[----:B------:R-:W-:Y:S02]  /*1f30*/  SHF.R.U32.HI R22, RZ, R7, R22 ;  /* 0x00000007ff167219 */ /* 0x000fe40000011616 */
[----:B---3--:R-:W-:-:S02]  /*1f40*/  ISETP.NE.AND P1, PT, R18, 0x1, PT ;  /* 0x000000011200780c */ /* 0x008fc40003f25270 */
[----:B------:R-:W-:Y:S02]  /*1f50*/  SEL R5, R8, R5, !P0 ;  /* 0x0000000508057207 */ /* 0x000fe40004000000 */
[----:B------:R-:W-:Y:S02]  /*1f60*/  SEL R19, R9, R20, !P1 ;  /* 0x0000001409137207 */ /* 0x000fe40004800000 */
[----:B------:R-:W-:Y:S01]  /*1f70*/  SEL R7, R11, R22, !P1 ;  /* 0x000000160b077207 */ /* 0x000fe20004800000 */
[----:B----4-:R-:W-:-:S04]  /*1f80*/  IMAD.HI.U32 R20, R17, R2, RZ ;  /* 0x0000000211147227 */ /* 0x010fc800078e00ff */
[----:B------:R-:W-:Y:S01]  /*1f90*/  IMAD.HI.U32 R6, R19, R2, RZ ;  /* 0x0000000213067227 */ /* 0x000fe200078e00ff */
[----:B------:R-:W-:-:S04]  /*1fa0*/  @P3 SHF.R.U32.HI R17, RZ, R3, R20 ;  /* 0x00000003ff113219 */ /* 0x000fc80000011614 */
[----:B------:R-:W-:Y:S01]  /*1fb0*/  @P3 SHF.R.U32.HI R19, RZ, R3, R6 ;  /* 0x00000003ff133219 */ /* 0x000fe20000011606 */
[----:B------:R-:W-:-:S04]  /*1fc0*/  IMAD R17, R72, R17, RZ ;  /* 0x0000001148117224 */ /* 0x000fc800078e02ff */
[----:B------:R-:W-:Y:S01]  /*1fd0*/  IMAD R6, R72, R19, RZ ;  /* 0x0000001348067224 */ /* 0x000fe200078e02ff */
[C---:B------:R-:W-:Y:S02]  /*1fe0*/  ISETP.GE.AND P0, PT, R5.reuse, R17, PT ;  /* 0x000000110500720c */ /* 0x040fe40003f06270 */
[----:B------:R-:W-:Y:S02]  /*1ff0*/  IADD3 R17, PT, PT, -R5, RZ, RZ ;  /* 0x000000ff05117210 */ /* 0x000fe40007ffe1ff */
[----:B------:R-:W-:Y:S01]  /*2000*/  ISETP.GE.OR P0, PT, R7, R6, P0 ;  /* 0x000000060700720c */ /* 0x000fe20000706670 */
[----:B------:R-:W-:-:S04]  /*2010*/  IMAD.HI.U32 R6, R5, R2, RZ ;  /* 0x0000000205067227 */ /* 0x000fc800078e00ff */
[----:B------:R-:W-:Y:S01]  /*2020*/  IMAD R8, R4, R17, R8 ;  /* 0x0000001104087224 */ /* 0x000fe200078e0208 */
[----:B------:R-:W-:-:S04]  /*2030*/  SHF.R.U32.HI R6, RZ, R3, R6 ;  /* 0x00000003ff067219 */ /* 0x000fc80000011606 */
[----:B------:R-:W-:-:S03]  /*2040*/  SEL R6, R5, R6, !P3 ;  /* 0x0000000605067207 */ /* 0x000fc60005800000 */
[----:B------:R-:W-:-:S04]  /*2050*/  @!P0 IMAD.HI.U32 R16, R7, R2, RZ ;  /* 0x0000000207108227 */ /* 0x000fc800078e00ff */
[----:B------:R-:W-:Y:S01]  /*2060*/  IMAD.MOV R2, RZ, RZ, -R6 ;  /* 0x000000ffff027224 */ /* 0x000fe200078e0a06 */
[----:B------:R-:W-:-:S03]  /*2070*/  @!P0 SHF.R.U32.HI R16, RZ, R3, R16 ;  /* 0x00000003ff108219 */ /* 0x000fc60000011610 */
[----:B------:R-:W-:Y:S01]  /*2080*/  IMAD R2, R72, R2, R5 ;  /* 0x0000000248027224 */ /* 0x000fe200078e0205 */
        /* <DEDUP_REMOVED lines=9> */
.L_x_33:
[----:B------:R-:W1:Y:S02]  /*2120*/  LDCU UR8, c[0x0][0xb30] ;  /* 0x00016600ff0877ac */ /* 0x000e640008000800 */
[----:B-1----:R-:W-:-:S09]  /*2130*/  UISETP.NE.AND UP0, UPT, UR8, 0x1, UPT ;  /* 0x000000010800788c */ /* 0x002fd2000bf05270 */
[----:B------:R-:W-:Y:S05]  /*2140*/  BRA.U UP0, `(.L_x_34) ;  /* 0x0000000100407547 */ /* 0x000fea000b800000 */
[----:B------:R-:W1:Y:S08]  /*2150*/  LDC.64 R4, c[0x0][0xb10] ;  /* 0x0002c400ff047b82 */ /* 0x000e700000000a00 */
[----:B------:R-:W2:Y:S08]  /*2160*/  LDC.64 R2, c[0x0][0xb18] ;  /* 0x0002c600ff027b82 */ /* 0x000eb00000000a00 */
[----:B------:R-:W3:Y:S08]  /*2170*/  LDC R6, c[0x0][0xb20] ;  /* 0x0002c800ff067b82 */ /* 0x000ef00000000800 */
[----:B------:R-:W4:Y:S01]  /*2180*/  LDC R16, c[0x0][0xb0c] ;  /* 0x0002c300ff107b82 */ /* 0x000f220000000800 */
[----:B-1----:R-:W-:-:S05]  /*2190*/  IMAD.HI.U32 R4, R11, R4, RZ ;  /* 0x000000040b047227 */ /* 0x002fca00078e00ff */
[----:B------:R-:W-:Y:S01]  /*21a0*/  SHF.R.U32.HI R4, RZ, R5, R4 ;  /* 0x00000005ff047219 */ /* 0x000fe20000011604 */
[----:B--2---:R-:W-:Y:S01]  /*21b0*/  IMAD.HI.U32 R3, R8, R3, RZ ;  /* 0x0000000308037227 */ /* 0x004fe200078e00ff */
[----:B------:R-:W-:-:S04]  /*21c0*/  ISETP.NE.AND P0, PT, R2, 0x1, PT ;  /* 0x000000010200780c */ /* 0x000fc80003f05270 */
[----:B---3--:R-:W-:-:S04]  /*21d0*/  SHF.R.U32.HI R3, RZ, R6, R3 ;  /* 0x00000006ff037219 */ /* 0x008fc80000011603 */
[----:B------:R-:W-:Y:S02]  /*21e0*/  SEL R3, R8, R3, !P0 ;  /* 0x0000000308037207 */ /* 0x000fe40004000000 */
[----:B----4-:R-:W-:-:S04]  /*21f0*/  ISETP.NE.AND P1, PT, R16, 0x1, PT ;  /* 0x000000011000780c */ /* 0x010fc80003f25270 */
[----:B------:R-:W-:-:S05]  /*2200*/  SEL R4, R11, R4, !P1 ;  /* 0x000000040b047207 */ /* 0x000fca0004800000 */
[----:B------:R-:W-:Y:S02]  /*2210*/  IMAD.IADD R5, R3, 0x1, -R4 ;  /* 0x0000000103057824 */ /* 0x000fe400078e0a04 */
[----:B------:R-:W-:Y:S02]  /*2220*/  IMAD.IADD R3, R4, 0x1, -R3 ;  /* 0x0000000104037824 */ /* 0x000fe400078e0a03 */
[----:B------:R-:W-:Y:S02]  /*2230*/  IMAD R11, R5, R16, R11 ;  /* 0x00000010050b7224 */ /* 0x000fe400078e020b */
[----:B------:R-:W-:-:S07]  /*2240*/  IMAD R8, R3, R2, R8 ;  /* 0x0000000203087224 */ /* 0x000fce00078e0208 */
.L_x_34:
[----:B------:R-:W-:Y:S01]  /*2250*/  VIADD R14, R14, 0x1 ;  /* 0x000000010e0e7836 */ /* 0x000fe20000000000 */
[----:B------:R-:W-:Y:S01]  /*2260*/  PLOP3.LUT P1, PT, PT, PT, PT, 0x80, 0x8 ;  /* 0x000000000008781c */ /* 0x000fe20003f2f070 */
[----:B------:R-:W-:Y:S02]  /*2270*/  IMAD.IADD R21, R11, 0x1, R170 ;  /* 0x000000010b157824 */ /* 0x000fe400078e02aa */
[----:B------:R-:W-:Y:S01]  /*2280*/  IMAD.IADD R20, R8, 0x1, R147 ;  /* 0x0000000108147824 */ /* 0x000fe200078e0293 */
[----:B------:R-:W-:-:S04]  /*2290*/  ISETP.NE.AND P0, PT, R14, 0x2, PT ;  /* 0x000000020e00780c */ /* 0x000fc80003f05270 */
[----:B------:R-:W-:Y:S02]  /*22a0*/  SEL R2, RZ, 0x1, P0 ;  /* 0x00000001ff027807 */ /* 0x000fe40000000000 */
[----:B------:R-:W-:Y:S02]  /*22b0*/  SEL R14, R14, RZ, P0 ;  /* 0x000000ff0e0e7207 */ /* 0x000fe40000000000 */
[----:B------:R-:W-:Y:S01]  /*22c0*/  LOP3.LUT R13, R13, R2, RZ, 0x3c, !PT ;  /* 0x000000020d0d7212 */ /* 0x000fe200078e3cff */
[----:B------:R-:W-:Y:S06]  /*22d0*/  @P2 BRA `(.L_x_35) ;  /* 0xfffffff000a02947 */ /* 0x000fec000383ffff */
[----:B------:R-:W-:Y:S01]  /*22e0*/  UIADD3 UR4, UPT, UPT, UR4, 0x38, URZ ;  /* 0x0000003804047890 */ /* 0x000fe2000fffe0ff */
[----:B------:R-:W-:-:S03]  /*22f0*/  SHF.L.U32 R3, R15, 0x1f, RZ ;  /* 0x0000001f0f037819 */ /* 0x000fc600000006ff */
[----:B------:R-:W-:-:S09]  /*2300*/  ULEA UR5, UR6, UR4, 0x3 ;  /* 0x0000000406057291 */ /* 0x000fd2000f8e18ff */
[----:B------:R-:W1:Y:S02]  /*2310*/  SYNCS.PHASECHK.TRANS64.TRYWAIT P0, [UR5], R3 ;  /* 0x00000003ff0075a7 */ /* 0x000e640008001105 */
[----:B-1----:R-:W-:Y:S05]  /*2320*/  @!P0 BRA `(.L_x_36) ;  /* 0x0000006000548947 */ /* 0x002fea0003800000 */
.L_x_114:
[----:B------:R-:W-:-:S04]  /*2330*/  UIADD3 UR6, UPT, UPT, UR6, 0x1, URZ ;  /* 0x0000000106067890 */ /* 0x000fc8000fffe0ff */
[----:B------:R-:W-:-:S04]  /*2340*/  UISETP.NE.AND UP0, UPT, UR6, 0x7, UPT ;  /* 0x000000070600788c */ /* 0x000fc8000bf05270 */
[----:B------:R-:W-:Y:S02]  /*2350*/  USEL UR7, URZ, 0x1, UP0 ;  /* 0x00000001ff077887 */ /* 0x000fe40008000000 */
[----:B------:R-:W-:-:S04]  /*2360*/  USEL UR6, UR6, URZ, UP0 ;  /* 0x000000ff06067287 */ /* 0x000fc80008000000 */
[----:B------:R-:W-:Y:S01]  /*2370*/  ULEA UR5, UR6, UR4, 0x3 ;  /* 0x0000000406057291 */ /* 0x000fe2000f8e18ff */
[----:B------:R-:W-:-:S04]  /*2380*/  LOP3.LUT R2, R15, UR7, RZ, 0x3c, !PT ;  /* 0x000000070f027c12 */ /* 0x000fc8000f8e3cff */
[----:B-1----:R-:W-:-:S04]  /*2390*/  SHF.L.U32 R3, R2, 0x1f, RZ ;  /* 0x0000001f02037819 */ /* 0x002fc800000006ff */
[----:B------:R-:W1:Y:S02]  /*23a0*/  SYNCS.PHASECHK.TRANS64.TRYWAIT P0, [UR5], R3 ;  /* 0x00000003ff0075a7 */ /* 0x000e640008001105 */
[----:B-1----:R-:W-:Y:S05]  /*23b0*/  @!P0 BRA `(.L_x_37) ;  /* 0x0000006000488947 */ /* 0x002fea0003800000 */
.L_x_116:
        /* <DEDUP_REMOVED lines=9> */
.L_x_118:
        /* <DEDUP_REMOVED lines=9> */
.L_x_120:
        /* <DEDUP_REMOVED lines=9> */
.L_x_122:
        /* <DEDUP_REMOVED lines=9> */
.L_x_124:
[----:B------:R-:W-:-:S04]  /*2600*/  UIADD3 UR6, UPT, UPT, UR6, 0x1, URZ ;  /* 0x0000000106067890 */ /* 0x000fc8000fffe0ff */
[----:B------:R-:W-:-:S04]  /*2610*/  UISETP.NE.AND UP0, UPT, UR6, 0x7, UPT ;  /* 0x000000070600788c */ /* 0x000fc8000bf05270 */
[----:B------:R-:W-:Y:S02]  /*2620*/  USEL UR5, URZ, 0x1, UP0 ;  /* 0x00000001ff057887 */ /* 0x000fe40008000000 */
[----:B------:R-:W-:-:S04]  /*2630*/  USEL UR6, UR6, URZ, UP0 ;  /* 0x000000ff06067287 */ /* 0x000fc80008000000 */
[----:B------:R-:W-:Y:S01]  /*2640*/  ULEA UR6, UR6, UR4, 0x3 ;  /* 0x0000000406067291 */ /* 0x000fe2000f8e18ff */
[----:B-1----:R-:W-:-:S04]  /*2650*/  LOP3.LUT R3, R2, UR5, RZ, 0x3c, !PT ;  /* 0x0000000502037c12 */ /* 0x002fc8000f8e3cff */
[----:B------:R-:W-:Y:S01]  /*2660*/  SHF.L.U32 R3, R3, 0x1f, RZ ;  /* 0x0000001f03037819 */ /* 0x000fe200000006ff */
[----:B----4-:R-:W-:-:S07]  /*2670*/  IMAD.U32 R0, RZ, RZ, UR6 ;  /* 0x00000006ff007e24 */ /* 0x010fce000f8e00ff */
.L_x_42:
[----:B-1----:R1:W2:Y:S02]  /*2680*/  SYNCS.PHASECHK.TRANS64.TRYWAIT P0, [R0+URZ], R3 ;  /* 0x00000003000075a7 */ /* 0x0022a400080011ff */
[----:B--2---:R-:W-:Y:S05]  /*2690*/  @!P0 NANOSLEEP.SYNCS 0x989680 ;  /* 0x009896800000895d */ /* 0x004fea0003900000 */
[----:B------:R-:W2:Y:S02]  /*26a0*/  @!P0 SYNCS.PHASECHK.TRANS64 P0, [R0+URZ], R3 ;  /* 0x00000003000085a7 */ /* 0x000ea400080010ff */
[----:B--2---:R-:W-:Y:S05]  /*26b0*/  @P0 EXIT ;  /* 0x000000000000094d */ /* 0x004fea0003800000 */
[----:B------:R-:W-:Y:S05]  /*26c0*/  BRA `(.L_x_42) ;  /* 0xfffffffc00ec7947 */ /* 0x000fea000383ffff */
.L_x_17:
[----:B------:R-:W-:-:S04]  /*26d0*/  UISETP.NE.AND UP1, UPT, UR37, URZ, UPT ;  /* 0x000000ff2500728c */ /* 0x000fc8000bf25270 */
[----:B------:R-:W-:-:S09]  /*26e0*/  UISETP.NE.OR UP1, UPT, UR8, 0x1, UP1 ;  /* 0x000000010800788c */ /* 0x000fd20008f25670 */
[----:B------:R-:W-:Y:S05]  /*26f0*/  BRA.U UP1, `(.L_x_43) ;  /* 0x0000000501487547 */ /* 0x000fea000b800000 */
[----:B------:R-:W-:Y:S01]  /*2700*/  ISETP.NE.AND P2, PT, R2, RZ, PT ;  /* 0x000000ff0200720c */ /* 0x000fe20003f45270 */
[----:B------:R-:W-:Y:S01]  /*2710*/  IMAD.MOV.U32 R12, RZ, RZ, 0x1 ;  /* 0x00000001ff0c7424 */ /* 0x000fe200078e00ff */
[----:B------:R-:W-:Y:S02]  /*2720*/  CS2R R10, SRZ ;  /* 0x00000000000a7805 */ /* 0x000fe4000001ff00 */
[----:B------:R-:W-:Y:S01]  /*2730*/  CS2R R8, SRZ ;  /* 0x0000000000087805 */ /* 0x000fe2000001ff00 */
[----:B------:R-:W-:Y:S01]  /*2740*/  UMOV UR4, 0x400 ;  /* 0x0000040000047882 */ /* 0x000fe20000000000 */
[----:B------:R-:W-:Y:S01]  /*2750*/  UMOV UR6, URZ ;  /* 0x000000ff00067c82 */ /* 0x000fe20008000000 */
[----:B------:R-:W-:-:S12]  /*2760*/  ULEA UR37, UR37, UR4, 0x18 ;  /* 0x0000000425257291 */ /* 0x000fd8000f8ec0ff */
.L_x_47:
[----:B------:R-:W-:Y:S02]  /*2770*/  LEA R0, R8, UR37, 0x3 ;  /* 0x0000002508007c11 */ /* 0x000fe4000f8e18ff */
[----:B------:R-:W-:-:S03]  /*2780*/  SHF.L.U32 R5, R9, 0x1f, RZ ;  /* 0x0000001f09057819 */ /* 0x000fc600000006ff */
[----:B------:R-:W-:Y:S01]  /*2790*/  VIADD R4, R0, 0x110 ;  /* 0x0000011000047836 */ /* 0x000fe20000000000 */
[----:B------:R-:W1:Y:S02]  /*27a0*/  SYNCS.PHASECHK.TRANS64.TRYWAIT P0, [R0+URZ+0x100], R5 ;  /* 0x00010005000075a7 */ /* 0x000e6400080011ff */
[----:B-1----:R-:W-:Y:S05]  /*27b0*/  @!P0 BRA `(.L_x_44) ;  /* 0x0000005c00c08947 */ /* 0x002fea0003800000 */
.L_x_125:
[----:B------:R-:W-:Y:S01]  /*27c0*/  ULEA UR5, UR6, UR37, 0x3 ;  /* 0x0000002506057291 */ /* 0x000fe2000f8e18ff */
[----:B------:R-:W-:Y:S02]  /*27d0*/  PRMT R4, RZ, 0x654, R4 ;  /* 0x00000654ff047816 */ /* 0x000fe40000000004 */
[----:B-1----:R-:W-:Y:S01]  /*27e0*/  SHF.L.U32 R5, R12, 0x1f, RZ ;  /* 0x0000001f0c057819 */ /* 0x002fe200000006ff */
[----:B------:R-:W-:Y:S01]  /*27f0*/  UIADD3 UR4, UPT, UPT, UR5, 0xa0, URZ ;  /* 0x000000a005047890 */ /* 0x000fe2000fffe0ff */
[----:B------:R1:W-:Y:S05]  /*2800*/  SYNCS.ARRIVE.TRANS64.RED.A1T0 RZ, [R4+URZ], RZ ;  /* 0x000000ff04ff79a7 */ /* 0x0003ea00081004ff */
[----:B------:R-:W-:Y:S01]  /*2810*/  IMAD.U32 R7, RZ, RZ, UR4 ;  /* 0x00000004ff077e24 */ /* 0x000fe2000f8e00ff */
[----:B------:R-:W2:Y:S04]  /*2820*/  SYNCS.PHASECHK.TRANS64.TRYWAIT P0, [UR5+0xb0], R5 ;  /* 0x0000b005ff0075a7 */ /* 0x000ea80008001105 */
[----:B------:R-:W-:Y:S01]  /*2830*/  PRMT R6, R2, 0x654, R7 ;  /* 0x0000065402067816 */ /* 0x000fe20000000007 */
[----:B-1----:R-:W-:Y:S01]  /*2840*/  @!P2 IMAD.MOV.U32 R4, RZ, RZ, 0x10 ;  /* 0x00000010ff04a424 */ /* 0x002fe200078e00ff */
[----:B--2---:R-:W-:Y:S06]  /*2850*/  @!P0 BRA `(.L_x_45) ;  /* 0x0000005c00ac8947 */ /* 0x004fec0003800000 */
.L_x_127:
[----:B------:R-:W-:Y:S01]  /*2860*/  ULEA UR4, UR6, UR37, 0x4 ;  /* 0x0000002506047291 */ /* 0x000fe2000f8e20ff */
[----:B------:R-:W-:Y:S01]  /*2870*/  SEL R3, R6, R3, !P2 ;  /* 0x0000000306037207 */ /* 0x000fe20005000000 */
[----:B------:R-:W-:Y:S01]  /*2880*/  UIADD3 UR5, UPT, UPT, UR5, 0xa0, URZ ;  /* 0x000000a005057890 */ /* 0x000fe2000fffe0ff */
[----:B-1----:R-:W-:Y:S01]  /*2890*/  LEA R0, R11, UR37, 0x3 ;  /* 0x000000250b007c11 */ /* 0x002fe2000f8e18ff */
[----:B------:R-:W-:Y:S01]  /*28a0*/  UIADD3 UR4, UPT, UPT, UR4, 0x130, URZ ;  /* 0x0000013004047890 */ /* 0x000fe2000fffe0ff */
[----:B------:R-:W-:Y:S01]  /*28b0*/  SHF.L.U32 R5, R10, 0x1f, RZ ;  /* 0x0000001f0a057819 */ /* 0x000fe200000006ff */
[----:B------:R1:W-:Y:S01]  /*28c0*/  @!P2 SYNCS.ARRIVE.TRANS64.RED RZ, [R3+URZ], R4 ;  /* 0x0000000403ffa9a7 */ /* 0x0003e200080004ff */
[----:B------:R-:W-:Y:S01]  /*28d0*/  UIADD3 UR6, UPT, UPT, UR6, 0x1, URZ ;  /* 0x0000000106067890 */ /* 0x000fe2000fffe0ff */
[----:B------:R-:W-:-:S03]  /*28e0*/  VIADD R8, R8, 0x1 ;  /* 0x0000000108087836 */ /* 0x000fc60000000000 */
[----:B------:R-:W-:Y:S02]  /*28f0*/  UISETP.NE.AND UP0, UPT, UR6, 0x2, UPT ;  /* 0x000000020600788c */ /* 0x000fe4000bf05270 */
[----:B------:R-:W-:Y:S06]  /*2900*/  UGETNEXTWORKID.BROADCAST [UR4], [UR5] ;  /* 0x00000000040073ca */ /* 0x000fec0008000100 */
[----:B------:R-:W-:Y:S01]  /*2910*/  USEL UR4, URZ, 0x1, UP0 ;  /* 0x00000001ff047887 */ /* 0x000fe20008000000 */
[----:B------:R-:W-:Y:S01]  /*2920*/  ISETP.NE.AND P0, PT, R8, 0x2, PT ;  /* 0x000000020800780c */ /* 0x000fe20003f05270 */
[----:B------:R-:W-:Y:S01]  /*2930*/  USEL UR6, UR6, URZ, UP0 ;  /* 0x000000ff06067287 */ /* 0x000fe20008000000 */
[----:B------:R-:W2:Y:S03]  /*2940*/  SYNCS.PHASECHK.TRANS64.TRYWAIT P1, [R0+URZ+0xa0], R5 ;  /* 0x0000a005000075a7 */ /* 0x000ea600080211ff */
[----:B------:R-:W-:Y:S01]  /*2950*/  LOP3.LUT R12, R12, UR4, RZ, 0x3c, !PT ;  /* 0x000000040c0c7c12 */ /* 0x000fe2000f8e3cff */
[----:B-12---:R-:W-:Y:S07]  /*2960*/  @!P1 BRA `(.L_x_46) ;  /* 0x0000005c00809947 */ /* 0x006fee0003800000 */
.L_x_128:
[C---:B------:R-:W-:Y:S01]  /*2970*/  LEA R4, R11.reuse, UR37, 0x4 ;  /* 0x000000250b047c11 */ /* 0x040fe2000f8e20ff */
[----:B-1----:R-:W-:Y:S01]  /*2980*/  VIADD R0, R0, 0xb0 ;  /* 0x000000b000007836 */ /* 0x002fe20000000000 */
[----:B------:R-:W-:Y:S01]  /*2990*/  SEL R8, R8, RZ, P0 ;  /* 0x000000ff08087207 */ /* 0x000fe20000000000 */
[----:B------:R-:W-:-:S03]  /*29a0*/  VIADD R11, R11, 0x1 ;  /* 0x000000010b0b7836 */ /* 0x000fc60000000000 */
[----:B------:R-:W1:Y:S01]  /*29b0*/  LDS.128 R4, [R4+0x130] ;  /* 0x0001300004047984 */ /* 0x000e620000000c00 */
[----:B------:R-:W-:Y:S02]  /*29c0*/  PRMT R0, RZ, 0x654, R0 ;  /* 0x00000654ff007816 */ /* 0x000fe40000000000 */
[C---:B------:R-:W-:Y:S01]  /*29d0*/  ISETP.NE.AND P1, PT, R11.reuse, 0x2, PT ;  /* 0x000000020b00780c */ /* 0x040fe20003f25270 */
[----:B------:R-:W-:Y:S01]  /*29e0*/  @!PT LDS RZ, [RZ] ;  /* 0x00000000fffff984 */ /* 0x000fe20000000800 */
[----:B------:R-:W-:Y:S01]  /*29f0*/  @!PT LDS RZ, [RZ] ;  /* 0x00000000fffff984 */ /* 0x000fe20000000800 */
[----:B------:R-:W-:Y:S01]  /*2a00*/  @!PT LDS RZ, [RZ] ;  /* 0x00000000fffff984 */ /* 0x000fe20000000800 */
[----:B------:R-:W-:Y:S01]  /*2a10*/  @!PT LDS RZ, [RZ] ;  /* 0x00000000fffff984 */ /* 0x000fe20000000800 */
[----:B------:R2:W-:Y:S06]  /*2a20*/  MEMBAR.ALL.CTA ;  /* 0x0000000000007992 */ /* 0x0005ec0000008000 */
[----:B--2---:R-:W2:Y:S01]  /*2a30*/  FENCE.VIEW.ASYNC.S ;  /* 0x00000000000073c6 */ /* 0x004ea20000000000 */
[----:B------:R-:W-:Y:S01]  /*2a40*/  SEL R11, R11, RZ, P1 ;  /* 0x000000ff0b0b7207 */ /* 0x000fe20000800000 */
[----:B--2---:R2:W-:Y:S01]  /*2a50*/  SYNCS.ARRIVE.TRANS64.RED.A1T0 RZ, [R0+URZ], RZ ;  /* 0x000000ff00ff79a7 */ /* 0x0045e200081004ff */
[----:B-1----:R-:W-:-:S02]  /*2a60*/  LOP3.LUT P3, RZ, R6, 0x1, RZ, 0xc0, !PT ;  /* 0x0000000106ff7812 */ /* 0x002fc4000786c0ff */
[----:B------:R-:W-:-:S04]  /*2a70*/  SEL R5, RZ, 0x1, P1 ;  /* 0x00000001ff057807 */ /* 0x000fc80000800000 */
[----:B------:R-:W-:Y:S02]  /*2a80*/  LOP3.LUT R10, R10, R5, RZ, 0x3c, !PT ;  /* 0x000000050a0a7212 */ /* 0x000fe400078e3cff */
[----:B--2---:R-:W-:-:S04]  /*2a90*/  SEL R0, RZ, 0x1, P0 ;  /* 0x00000001ff007807 */ /* 0x004fc80000000000 */
[----:B------:R-:W-:Y:S01]  /*2aa0*/  LOP3.LUT R9, R9, R0, RZ, 0x3c, !PT ;  /* 0x0000000009097212 */ /* 0x000fe200078e3cff */
[----:B------:R-:W-:Y:S06]  /*2ab0*/  @P3 BRA `(.L_x_47) ;  /* 0xfffffffc002c3947 */ /* 0x000fec000383ffff */
[----:B------:R-:W-:Y:S01]  /*2ac0*/  ULEA UR5, UR6, UR37, 0x3 ;  /* 0x0000002506057291 */ /* 0x000fe2000f8e18ff */
[----:B------:R-:W-:-:S08]  /*2ad0*/  SHF.L.U32 R3, R12, 0x1f, RZ ;  /* 0x0000001f0c037819 */ /* 0x000fd000000006ff */
[----:B------:R-:W1:Y:S02]  /*2ae0*/  SYNCS.PHASECHK.TRANS64 P0, [UR5+0xb0], R3 ;  /* 0x0000b003ff0075a7 */ /* 0x000e640008001005 */
[----:B-1----:R-:W-:Y:S05]  /*2af0*/  @P0 BRA `(.L_x_48) ;  /* 0x0000000000080947 */ /* 0x002fea0003800000 */
[----:B------:R-:W1:Y:S02]  /*2b00*/  SYNCS.PHASECHK.TRANS64.TRYWAIT P0, [UR5+0xb0], R3 ;  /* 0x0000b003ff0075a7 */ /* 0x000e640008001105 */
[----:B-1----:R-:W-:Y:S05]  /*2b10*/  @!P0 BRA `(.L_x_49) ;  /* 0x0000005c00288947 */ /* 0x002fea0003800000 */
.L_x_48:
[----:B------:R-:W-:-:S04]  /*2b20*/  UIADD3 UR4, UPT, UPT, UR6, 0x1, URZ ;  /* 0x0000000106047890 */ /* 0x000fc8000fffe0ff */
[----:B------:R-:W-:-:S04]  /*2b30*/  UISETP.NE.AND UP0, UPT, UR4, 0x2, UPT ;  /* 0x000000020400788c */ /* 0x000fc8000bf05270 */
[----:B------:R-:W-:Y:S02]  /*2b40*/  USEL UR7, URZ, 0x1, UP0 ;  /* 0x00000001ff077887 */ /* 0x000fe40008000000 */
[----:B------:R-:W-:-:S04]  /*2b50*/  USEL UR4, UR4, URZ, UP0 ;  /* 0x000000ff04047287 */ /* 0x000fc80008000000 */
[----:B------:R-:W-:Y:S01]  /*2b60*/  ULEA UR4, UR4, UR37, 0x3 ;  /* 0x0000002504047291 */ /* 0x000fe2000f8e18ff */
[----:B-1----:R-:W-:-:S04]  /*2b70*/  LOP3.LUT R3, R12, UR7, RZ, 0x3c, !PT ;  /* 0x000000070c037c12 */ /* 0x002fc8000f8e3cff */
[----:B------:R-:W-:-:S04]  /*2b80*/  SHF.L.U32 R0, R3, 0x1f, RZ ;  /* 0x0000001f03007819 */ /* 0x000fc800000006ff */
[----:B------:R-:W1:Y:S02]  /*2b90*/  SYNCS.PHASECHK.TRANS64 P0, [UR4+0xb0], R0 ;  /* 0x0000b000ff0075a7 */ /* 0x000e640008001004 */
[----:B-1----:R-:W-:Y:S05]  /*2ba0*/  @P0 EXIT ;  /* 0x000000000000094d */ /* 0x002fea0003800000 */
[----:B------:R-:W-:Y:S02]  /*2bb0*/  SHF.L.U32 R3, R3, 0x1f, RZ ;  /* 0x0000001f03037819 */ /* 0x000fe400000006ff */
[----:B------:R-:W-:-:S07]  /*2bc0*/  MOV R0, UR4 ;  /* 0x0000000400007c02 */ /* 0x000fce0008000f00 */
.L_x_50:
[----:B-1----:R1:W2:Y:S02]  /*2bd0*/  SYNCS.PHASECHK.TRANS64.TRYWAIT P0, [R0+URZ+0xb0], R3 ;  /* 0x0000b003000075a7 */ /* 0x0022a400080011ff */
[----:B--2---:R-:W-:Y:S05]  /*2be0*/  @!P0 NANOSLEEP.SYNCS 0x989680 ;  /* 0x009896800000895d */ /* 0x004fea0003900000 */
[----:B------:R-:W2:Y:S02]  /*2bf0*/  @!P0 SYNCS.PHASECHK.TRANS64 P0, [R0+URZ+0xb0], R3 ;  /* 0x0000b003000085a7 */ /* 0x000ea400080010ff */
[----:B--2---:R-:W-:Y:S05]  /*2c00*/  @P0 EXIT ;  /* 0x000000000000094d */ /* 0x004fea0003800000 */
[----:B------:R-:W-:Y:S05]  /*2c10*/  BRA `(.L_x_50) ;  /* 0xfffffffc00ec7947 */ /* 0x000fea000383ffff */
.L_x_43:
[----:B------:R-:W-:-:S09]  /*2c20*/  UISETP.NE.AND UP1, UPT, UR8, URZ, UPT ;  /* 0x000000ff0800728c */ /* 0x000fd2000bf25270 */
[----:B------:R-:W-:Y:S05]  /*2c30*/  BRA.U UP1, `(.L_x_51) ;  /* 0x0000000d017c7547 */ /* 0x000fea000b800000 */
[----:B------:R-:W-:Y:S01]  /*2c40*/  UMOV UR4, 0x40 ;  /* 0x0000004000047882 */ /* 0x000fe20000000000 */
[----:B------:R-:W-:Y:S01]  /*2c50*/  NOP ;  /* 0x0000000000007918 */ /* 0x000fe20000000000 */
[----:B------:R-:W-:Y:S01]  /*2c60*/  ULEA UR4, UR37, UR4, 0x18 ;  /* 0x0000000425047291 */ /* 0x000fe2000f8ec0ff */
[----:B------:R-:W-:Y:S02]  /*2c70*/  UMOV UR5, 0x400 ;  /* 0x0000040000057882 */ /* 0x000fe40000000000 */
[----:B------:R-:W-:-:S06]  /*2c80*/  ULEA UR37, UR37, UR5, 0x18 ;  /* 0x0000000525257291 */ /* 0x000fcc000f8ec0ff */
[----:B------:R-:W1:Y:S02]  /*2c90*/  LDS.U8 R0, [UR4+0x1c] ;  /* 0x00001c04ff007984 */ /* 0x000e640008000000 */
[----:B-1----:R-:W-:-:S13]  /*2ca0*/  ISETP.NE.AND P0, PT, R0, RZ, PT ;  /* 0x000000ff0000720c */ /* 0x002fda0003f05270 */
[----:B------:R-:W-:Y:S05]  /*2cb0*/  @P0 BRA `(.L_x_52) ;  /* 0x0000000000580947 */ /* 0x000fea0003800000 */
[----:B------:R-:W-:-:S13]  /*2cc0*/  ELECT P0, URZ, PT ;  /* 0x0000000000ff782f */ /* 0x000fda0003800000 */
[----:B------:R-:W-:Y:S05]  /*2cd0*/  @!P0 BRA `(.L_x_53) ;  /* 0x0000000000608947 */ /* 0x000fea0003800000 */
[----:B------:R-:W-:Y:S01]  /*2ce0*/  UMOV UR5, 0x10 ;  /* 0x0000001000057882 */ /* 0x000fe20000000000 */
[----:B------:R-:W-:Y:S01]  /*2cf0*/  HFMA2 R0, -RZ, RZ, 0, 5.9604644775390625e-08 ;  /* 0x00000001ff007431 */ /* 0x000fe200000001ff */
[----:B------:R-:W-:-:S03]  /*2d00*/  MOV R2, 0xffff ;  /* 0x0000ffff00027802 */ /* 0x000fc60000000f00 */
[----:B------:R-:W-:Y:S04]  /*2d10*/  DEPBAR.LE SB1, 0x36 ;  /* 0x00009d800000791a */ /* 0x000fe80000000000 */
[----:B------:R-:W1:Y:S02]  /*2d20*/  UTCATOMSWS.FIND_AND_SET.ALIGN UP0, UR5, UR5 ;  /* 0x00000005000575e3 */ /* 0x000e640008000800 */
[----:B-1----:R-:W-:Y:S01]  /*2d30*/  MOV R3, UR5 ;  /* 0x0000000500037c02 */ /* 0x002fe20008000f00 */
[----:B------:R-:W-:Y:S06]  /*2d40*/  BRA.U UP0, `(.L_x_54) ;  /* 0x0000000100187547 */ /* 0x000fec000b800000 */
.L_x_55:
[----:B------:R-:W-:Y:S05]  /*2d50*/  NANOSLEEP 0x64 ;  /* 0x000000640000795d */ /* 0x000fea0003800000 */
[----:B------:R-:W-:-:S05]  /*2d60*/  UMOV UR5, 0x10 ;  /* 0x0000001000057882 */ /* 0x000fca0000000000 */
[----:B------:R-:W-:Y:S04]  /*2d70*/  DEPBAR.LE SB1, 0x36 ;  /* 0x00009d800000791a */ /* 0x000fe80000000000 */
[----:B------:R-:W1:Y:S02]  /*2d80*/  UTCATOMSWS.FIND_AND_SET.ALIGN UP0, UR5, UR5 ;  /* 0x00000005000575e3 */ /* 0x000e640008000800 */
[----:B-1----:R-:W-:Y:S01]  /*2d90*/  MOV R3, UR5 ;  /* 0x0000000500037c02 */ /* 0x002fe20008000f00 */
[----:B------:R-:W-:Y:S05]  /*2da0*/  BRA.U !UP0, `(.L_x_55) ;  /* 0xfffffffd08e87547 */ /* 0x000fea000b83ffff */
.L_x_54:
[-C--:B------:R-:W-:Y:S02]  /*2db0*/  SHF.L.U32 R2, R2, R3.reuse, RZ ;  /* 0x0000000302027219 */ /* 0x080fe400000006ff */
[----:B------:R-:W-:Y:S01]  /*2dc0*/  SHF.L.U32 R0, R0, R3, RZ ;  /* 0x0000000300007219 */ /* 0x000fe200000006ff */
[----:B------:R-:W-:Y:S02]  /*2dd0*/  IMAD.SHL.U32 R3, R3, 0x20, RZ ;  /* 0x0000002003037824 */ /* 0x000fe400078e00ff */
[----:B------:R1:W-:Y:S04]  /*2de0*/  ATOMS.OR RZ, [UR4+0x14], R2 ;  /* 0x00001402ffff798c */ /* 0x0003e8000b000004 */
[----:B------:R1:W-:Y:S04]  /*2df0*/  ATOMS.OR RZ, [UR4+0x18], R0 ;  /* 0x00001800ffff798c */ /* 0x0003e8000b000004 */
[----:B------:R1:W-:Y:S01]  /*2e00*/  STS [UR37+0x150], R3 ;  /* 0x00015003ff007988 */ /* 0x0003e20008000825 */
[----:B------:R-:W-:Y:S05]  /*2e10*/  BRA `(.L_x_53) ;  /* 0x0000000000107947 */ /* 0x000fea0003800000 */
.L_x_52:
[----:B------:R-:W-:Y:S02]  /*2e20*/  MOV R0, 0xffffffff ;  /* 0xffffffff00007802 */ /* 0x000fe40000000f00 */
[----:B------:R-:W-:-:S03]  /*2e30*/  MOV R2, 0x2e60 ;  /* 0x00002e6000027802 */ /* 0x000fc60000000f00 */
[----:B------:R1:W-:Y:S04]  /*2e40*/  STS [UR37+0x150], R0 ;  /* 0x00015000ff007988 */ /* 0x0003e80008000825 */
[----:B-1-3-5:R-:W-:Y:S05]  /*2e50*/  CALL.REL.NOINC `($__internal_1_$__cuda_sm10x_tcgen05_guardrail_trap_phase_invalid_during_alloc) ;  /* 0x0000005c00e47944 */ /* 0x02afea0003c00000 */
.L_x_53:
[----:B------:R-:W-:Y:S05]  /*2e60*/  WARPSYNC.ALL ;  /* 0x0000000000007948 */ /* 0x000fea0003800000 */
[----:B------:R-:W2:Y:S01]  /*2e70*/  S2UR UR6, SR_CgaCtaId ;  /* 0x00000000000679c3 */ /* 0x000ea20000008800 */
[----:B------:R-:W-:Y:S01]  /*2e80*/  UMOV UR4, 0x400 ;  /* 0x0000040000047882 */ /* 0x000fe20000000000 */
[----:B------:R-:W-:-:S06]  /*2e90*/  NOP ;  /* 0x0000000000007918 */ /* 0x000fcc0000000000 */
[----:B------:R-:W-:Y:S06]  /*2ea0*/  BAR.ARV 0x6, 0xa0 ;  /* 0x0182800000007b1d */ /* 0x000fec0000002000 */
[----:B------:R-:W4:Y:S01]  /*2eb0*/  LDCU UR7, c[0x0][0x38c] ;  /* 0x00007180ff0777ac */ /* 0x000f220008000800 */
[----:B------:R-:W-:Y:S01]  /*2ec0*/  IMAD.MOV.U32 R11, RZ, RZ, 0x1 ;  /* 0x00000001ff0b7424 */ /* 0x000fe200078e00ff */
[----:B------:R-:W-:Y:S01]  /*2ed0*/  CS2R R8, SRZ ;  /* 0x0000000000087805 */ /* 0x000fe2000001ff00 */
[----:B------:R-:W-:Y:S01]  /*2ee0*/  IMAD.MOV.U32 R10, RZ, RZ, RZ ;  /* 0x000000ffff0a7224 */ /* 0x000fe200078e00ff */
[----:B------:R-:W-:Y:S01]  /*2ef0*/  UMOV UR18, URZ ;  /* 0x000000ff00127c82 */ /* 0x000fe20008000000 */
[----:B------:R-:W-:Y:S01]  /*2f00*/  UMOV UR17, URZ ;  /* 0x000000ff00117c82 */ /* 0x000fe20008000000 */
[----:B------:R-:W-:Y:S01]  /*2f10*/  UMOV UR22, 0x0 ;  /* 0x0000000000167882 */ /* 0x000fe20000000000 */
[----:B------:R-:W-:Y:S01]  /*2f20*/  UMOV UR23, 0x8200010 ;  /* 0x0820001000177882 */ /* 0x000fe20000000000 */
[----:B------:R-:W-:Y:S01]  /*2f30*/  UMOV UR20, 0x0 ;  /* 0x0000000000147882 */ /* 0x000fe20000000000 */
[----:B------:R-:W-:Y:S01]  /*2f40*/  UMOV UR21, 0x8200010 ;  /* 0x0820001000157882 */ /* 0x000fe20000000000 */
[----:B--2---:R-:W-:Y:S01]  /*2f50*/  ULEA UR6, UR6, UR4, 0x18 ;  /* 0x0000000406067291 */ /* 0x004fe2000f8ec0ff */
[----:B------:R-:W2:Y:S03]  /*2f60*/  LDCU UR4, c[0x0][0x38c] ;  /* 0x00007180ff0477ac */ /* 0x000ea60008000800 */
[----:B------:R-:W-:-:S02]  /*2f70*/  UIADD3 UR11, UPT, UPT, UR6, 0x8400, URZ ;  /* 0x00008400060b7890 */ /* 0x000fc4000fffe0ff */
[----:B----4-:R-:W-:-:S03]  /*2f80*/  UIADD3 UR7, UPT, UPT, UR7, 0x3f, URZ ;  /* 0x0000003f07077890 */ /* 0x010fc6000fffe0ff */
[----:B-1----:R-:W1:Y:S01]  /*2f90*/  LDS R0, [UR6+0x150] ;  /* 0x00015006ff007984 */ /* 0x002e620008000800 */
[----:B------:R-:W-:Y:S02]  /*2fa0*/  UIADD3 UR12, UPT, UPT, UR6, 0x16400, URZ ;  /* 0x00016400060c7890 */ /* 0x000fe4000fffe0ff */
[----:B------:R-:W-:Y:S02]  /*2fb0*/  USHF.R.S32.HI UR5, URZ, 0x1f, UR7 ;  /* 0x0000001fff057899 */ /* 0x000fe40008011407 */
[----:B------:R-:W-:Y:S02]  /*2fc0*/  USHF.R.U32.HI UR11, URZ, 0x4, UR11 ;  /* 0x00000004ff0b7899 */ /* 0x000fe4000801160b */
[----:B------:R-:W-:Y:S02]  /*2fd0*/  ULEA.HI UR5, UR5, UR7, URZ, 0x6 ;  /* 0x0000000705057291 */ /* 0x000fe4000f8f30ff */
[----:B------:R-:W-:Y:S02]  /*2fe0*/  USHF.R.U32.HI UR12, URZ, 0x4, UR12 ;  /* 0x00000004ff0c7899 */ /* 0x000fe4000801160c */
[----:B------:R-:W-:-:S02]  /*2ff0*/  USHF.R.S32.HI UR5, URZ, 0x6, UR5 ;  /* 0x00000006ff057899 */ /* 0x000fc40008011405 */
[----:B------:R-:W-:Y:S02]  /*3000*/  ULOP3.LUT UR11, UR11, 0x3fff, URZ, 0xc0, !UPT ;  /* 0x00003fff0b0b7892 */ /* 0x000fe4000f8ec0ff */
[----:B------:R-:W-:Y:S02]  /*3010*/  UISETP.LT.AND UP0, UPT, UR5, 0x1, UPT ;  /* 0x000000010500788c */ /* 0x000fe4000bf01270 */
[----:B------:R-:W-:Y:S02]  /*3020*/  ULOP3.LUT UR12, UR12, 0x3fff, URZ, 0xc0, !UPT ;  /* 0x00003fff0c0c7892 */ /* 0x000fe4000f8ec0ff */
[----:B------:R-:W-:Y:S02]  /*3030*/  USEL UR10, UR5, 0x1, !UP0 ;  /* 0x00000001050a7887 */ /* 0x000fe4000c000000 */
[----:B------:R-:W-:Y:S02]  /*3040*/  ULOP3.LUT UR11, UR11, 0x10000, URZ, 0xfc, !UPT ;  /* 0x000100000b0b7892 */ /* 0x000fe4000f8efcff */
[----:B------:R-:W-:-:S02]  /*3050*/  ULOP3.LUT UR12, UR12, 0x10000, URZ, 0xfc, !UPT ;  /* 0x000100000c0c7892 */ /* 0x000fc4000f8efcff */
[----:B------:R-:W-:Y:S02]  /*3060*/  UIADD3 UR10, UPT, UPT, -UR10, URZ, URZ ;  /* 0x000000ff0a0a7290 */ /* 0x000fe4000fffe1ff */
[----:B--2---:R-:W-:Y:S01]  /*3070*/  UISETP.GE.AND UP3, UPT, UR4, 0x1, UPT ;  /* 0x000000010400788c */ /* 0x004fe2000bf66270 */
[----:B-1----:R-:W-:-:S15]  /*3080*/  R2UR UR19, R0 ;  /* 0x00000000001372ca */ /* 0x002fde00000e0000 */
.L_x_62:
[----:B------:R-:W-:Y:S02]  /*3090*/  LEA R0, R10, UR6, 0x3 ;  /* 0x000000060a007c11 */ /* 0x000fe4000f8e18ff */
[----:B------:R-:W-:Y:S02]  /*30a0*/  SHF.L.U32 R5, R9, 0x1f, RZ ;  /* 0x0000001f09057819 */ /* 0x000fe400000006ff */
[----:B------:R-:W-:Y:S01]  /*30b0*/  PLOP3.LUT P0, PT, PT, PT, UP3, 0x80, 0x8 ;  /* 0x000000000008781c */ /* 0x000fe20003f0f038 */
[----:B------:R-:W-:Y:S01]  /*30c0*/  VIADD R3, R0, 0xb0 ;  /* 0x000000b000037836 */ /* 0x000fe20000000000 */
[----:B-1----:R-:W1:Y:S02]  /*30d0*/  SYNCS.PHASECHK.TRANS64.TRYWAIT P1, [R0+URZ+0xa0], R5 ;  /* 0x0000a005000075a7 */ /* 0x002e6400080211ff */
[----:B-1--4-:R-:W-:Y:S09]  /*30e0*/  @!P1 BRA `(.L_x_56) ;  /* 0x0000005400cc9947 */ /* 0x012ff20003800000 */
.L_x_130:
[----:B------:R-:W-:Y:S01]  /*30f0*/  LEA R4, R10, UR6, 0x4 ;  /* 0x000000060a047c11 */ /* 0x000fe2000f8e20ff */
[----:B------:R-:W-:Y:S01]  /*3100*/  @UP3 ULEA UR4, UR17, UR6, 0x3 ;  /* 0x0000000611043291 */ /* 0x000fe2000f8e18ff */
[----:B------:R-:W-:Y:S01]  /*3110*/  PLOP3.LUT P2, PT, PT, PT, PT, 0x80, 0x8 ;  /* 0x000000000008781c */ /* 0x000fe20003f4f070 */
[----:B------:R-:W-:Y:S01]  /*3120*/  ULEA UR8, UR18, UR6, 0x3 ;  /* 0x0000000612087291 */ /* 0x000fe2000f8e18ff */
[----:B------:R-:W-:Y:S01]  /*3130*/  PRMT R3, RZ, 0x654, R3 ;  /* 0x00000654ff037816 */ /* 0x000fe20000000003 */
[----:B------:R-:W-:Y:S01]  /*3140*/  ULEA UR9, UR18, UR19, 0x7 ;  /* 0x0000001312097291 */ /* 0x000fe2000f8e38ff */
[----:B-1----:R-:W1:Y:S01]  /*3150*/  LDS.128 R4, [R4+0x130] ;  /* 0x0001300004047984 */ /* 0x002e620000000c00 */
[----:B------:R-:W-:Y:S02]  /*3160*/  @P0 SHF.L.U32 R2, R8, 0x1f, RZ ;  /* 0x0000001f08020819 */ /* 0x000fe400000006ff */
[----:B------:R-:W-:Y:S01]  /*3170*/  SHF.L.U32 R0, R11, 0x1f, RZ ;  /* 0x0000001f0b007819 */ /* 0x000fe200000006ff */
[----:B------:R-:W-:Y:S01]  /*3180*/  @!PT LDS RZ, [RZ] ;  /* 0x00000000fffff984 */ /* 0x000fe20000000800 */
[----:B------:R-:W-:Y:S01]  /*3190*/  @!PT LDS RZ, [RZ] ;  /* 0x00000000fffff984 */ /* 0x000fe20000000800 */
[----:B------:R-:W-:Y:S01]  /*31a0*/  @!PT LDS RZ, [RZ] ;  /* 0x00000000fffff984 */ /* 0x000fe20000000800 */
[----:B------:R-:W-:Y:S01]  /*31b0*/  @!PT LDS RZ, [RZ] ;  /* 0x00000000fffff984 */ /* 0x000fe20000000800 */
[----:B------:R2:W-:Y:S06]  /*31c0*/  MEMBAR.ALL.CTA ;  /* 0x0000000000007992 */ /* 0x0005ec0000008000 */
[----:B--2---:R-:W2:Y:S02]  /*31d0*/  FENCE.VIEW.ASYNC.S ;  /* 0x00000000000073c6 */ /* 0x004ea40000000000 */
[----:B--2---:R2:W-:Y:S01]  /*31e0*/  SYNCS.ARRIVE.TRANS64.RED.A1T0 RZ, [R3+URZ], RZ ;  /* 0x000000ff03ff79a7 */ /* 0x0045e200081004ff */
[----:B------:R2:W4:Y:S01]  /*31f0*/  @P0 SYNCS.PHASECHK.TRANS64.TRYWAIT P2, [UR4], R2 ;  /* 0x00000002ff0005a7 */ /* 0x0005220008041104 */
[----:B-1----:R-:W-:Y:S01]  /*3200*/  LOP3.LUT P1, RZ, R6, 0x1, RZ, 0xc0, !PT ;  /* 0x0000000106ff7812 */ /* 0x002fe2000782c0ff */
[----:B------:R-:W1:Y:S02]  /*3210*/  SYNCS.PHASECHK.TRANS64.TRYWAIT P0, [UR8+0xe0], R0 ;  /* 0x0000e000ff0075a7 */ /* 0x000e640008001108 */
[----:B-12-4-:R-:W-:Y:S10]  /*3220*/  @!P0 BRA `(.L_x_57) ;  /* 0x0000005400908947 */ /* 0x016ff40003800000 */
.L_x_132:
[----:B------:R-:W-:Y:S01]  /*3230*/  IADD3 R10, PT, PT, R10, 0x1, RZ ;  /* 0x000000010a0a7810 */ /* 0x000fe20007ffe0ff */
[----:B------:R-:W-:Y:S06]  /*3240*/  BRA.U !UP3, `(.L_x_58) ;  /* 0x000000010b987547 */ /* 0x000fec000b800000 */
[----:B------:R-:W-:Y:S01]  /*3250*/  UPLOP3.LUT UP4, UPT, UPT, UPT, UPT, 0x40, 0x4 ;  /* 0x000000000004789c */ /* 0x000fe20003f8e870 */
[----:B------:R-:W-:Y:S01]  /*3260*/  UMOV UR16, UR10 ;  /* 0x0000000a00107c82 */ /* 0x000fe20008000000 */
[----:B------:R-:W-:Y:S01]  /*3270*/  UMOV UR15, UR5 ;  /* 0x00000005000f7c82 */ /* 0x000fe20008000000 */
[----:B------:R-:W-:-:S08]  /*3280*/  UMOV UR14, UR17 ;  /* 0x00000011000e7c82 */ /* 0x000fd00008000000 */
.L_x_61:
[----:B------:R-:W-:Y:S02]  /*3290*/  UIADD3 UR16, UPT, UPT, UR16, 0x1, URZ ;  /* 0x0000000110107890 */ /* 0x000fe4000fffe0ff */
[----:B--2---:R-:W-:Y:S02]  /*32a0*/  ULEA UR7, UR14, UR6, 0x3 ;  /* 0x000000060e077291 */ /* 0x004fe4000f8e18ff */
[----:B------:R-:W-:Y:S01]  /*32b0*/  UISETP.NE.AND UP0, UPT, UR16, URZ, UPT ;  /* 0x000000ff1000728c */ /* 0x000fe2000bf05270 */
[----:B----4-:R-:W-:Y:S10]  /*32c0*/  @P2 BRA `(.L_x_59) ;  /* 0x00000000000c2947 */ /* 0x010ff40003800000 */
[----:B-1----:R-:W-:Y:S04]  /*32d0*/  SHF.L.U32 R3, R8, 0x1f, RZ ;  /* 0x0000001f08037819 */ /* 0x002fe800000006ff */
[----:B------:R-:W1:Y:S02]  /*32e0*/  SYNCS.PHASECHK.TRANS64.TRYWAIT P0, [UR7], R3 ;  /* 0x00000003ff0075a7 */ /* 0x000e640008001107 */
[----:B-1----:R-:W-:Y:S05]  /*32f0*/  @!P0 BRA `(.L_x_60) ;  /* 0x0000005400748947 */ /* 0x002fea0003800000 */
.L_x_59:
[----:B------:R-:W-:Y:S01]  /*3300*/  UISETP.NE.AND UP1, UPT, UR15, 0x1, UPT ;  /* 0x000000010f00788c */ /* 0x000fe2000bf25270 */
[----:B------:R-:W-:Y:S01]  /*3310*/  PLOP3.LUT P2, PT, PT, PT, PT, 0x80, 0x8 ;  /* 0x000000000008781c */ /* 0x000fe20003f4f070 */
[----:B------:R-:W-:Y:S02]  /*3320*/  UIADD3 UR17, UPT, UPT, UR14, 0x1, URZ ;  /* 0x000000010e117890 */ /* 0x000fe4000fffe0ff */
[----:B------:R-:W-:Y:S02]  /*3330*/  ULEA UR24, UR14, UR12, 0x9 ;  /* 0x0000000c0e187291 */ /* 0x000fe4000f8e48ff */
[----:B------:R-:W-:Y:S01]  /*3340*/  UISETP.NE.AND UP2, UPT, UR17, 0x7, UPT ;  /* 0x000000071100788c */ /* 0x000fe2000bf45270 */
[----:B------:R-:W-:Y:S01]  /*3350*/  PLOP3.LUT P0, PT, PT, PT, UP1, 0x80, 0x8 ;  /* 0x000000000008781c */ /* 0x000fe20003f0f018 */
[----:B------:R-:W-:Y:S02]  /*3360*/  ULEA UR26, UR14, UR11, 0x9 ;  /* 0x0000000b0e1a7291 */ /* 0x000fe4000f8e48ff */
[----:B------:R-:W-:Y:S02]  /*3370*/  USEL UR13, URZ, 0x1, UP2 ;  /* 0x00000001ff0d7887 */ /* 0x000fe40009000000 */
[----:B------:R-:W-:Y:S02]  /*3380*/  USEL UR17, UR17, URZ, UP2 ;  /* 0x000000ff11117287 */ /* 0x000fe40009000000 */
[----:B------:R-:W-:Y:S02]  /*3390*/  UIADD3 UR30, UPT, UPT, UR24, 0x2, URZ ;  /* 0x00000002181e7890 */ /* 0x000fe4000fffe0ff */
[----:B------:R-:W-:Y:S01]  /*33a0*/  @UP1 ULEA UR4, UR17, UR6, 0x3 ;  /* 0x0000000611041291 */ /* 0x000fe2000f8e18ff */
[----:B------:R-:W-:Y:S01]  /*33b0*/  LOP3.LUT R8, R8, UR13, RZ, 0x3c, !PT ;  /* 0x0000000d08087c12 */ /* 0x000fe2000f8e3cff */
[----:B------:R-:W-:Y:S02]  /*33c0*/  UIADD3 UR28, UPT, UPT, UR26, 0x2, URZ ;  /* 0x000000021a1c7890 */ /* 0x000fe4000fffe0ff */
[----:B------:R-:W-:Y:S01]  /*33d0*/  UIADD3 UR7, UPT, UPT, UR7, 0x38, URZ ;  /* 0x0000003807077890 */ /* 0x000fe2000fffe0ff */
[----:B-1----:R-:W-:Y:S01]  /*33e0*/  @P0 SHF.L.U32 R0, R8, 0x1f, RZ ;  /* 0x0000001f08000819 */ /* 0x002fe200000006ff */
[----:B------:R-:W-:Y:S01]  /*33f0*/  UMOV UR25, 0x80004020 ;  /* 0x8000402000197882 */ /* 0x000fe20000000000 */
[----:B------:R-:W-:Y:S01]  /*3400*/  UMOV UR27, 0x80004020 ;  /* 0x80004020001b7882 */ /* 0x000fe20000000000 */
[----:B------:R-:W-:Y:S01]  /*3410*/  UMOV UR31, 0x80004020 ;  /* 0x80004020001f7882 */ /* 0x000fe20000000000 */
[----:B------:R2:W4:Y:S01]  /*3420*/  @P0 SYNCS.PHASECHK.TRANS64.TRYWAIT P2, [UR4], R0 ;  /* 0x00000000ff0005a7 */ /* 0x0005220008041104 */
[----:B------:R-:W-:Y:S01]  /*3430*/  UIADD3 UR15, UPT, UPT, UR15, -0x1, URZ ;  /* 0xffffffff0f0f7890 */ /* 0x000fe2000fffe0ff */
[----:B------:R2:W-:Y:S01]  /*3440*/  UTCQMMA gdesc[UR26], gdesc[UR24], tmem[UR9], tmem[UR22], idesc[UR23], UP4 ;  /* 0x00ff16181a0075ea */ /* 0x0005e2000a000309 */
[----:B------:R-:W-:Y:S01]  /*3450*/  UPLOP3.LUT UP4, UPT, UPT, UPT, UPT, 0x80, 0x8 ;  /* 0x000000000008789c */ /* 0x000fe20003f8f070 */
[----:B------:R-:W-:Y:S01]  /*3460*/  UMOV UR29, 0x80004020 ;  /* 0x80004020001d7882 */ /* 0x000fe20000000000 */
[----:B------:R-:W-:Y:S01]  /*3470*/  UMOV UR14, UR17 ;  /* 0x00000011000e7c82 */ /* 0x000fe20008000000 */
[----:B------:R2:W-:Y:S01]  /*3480*/  UTCQMMA gdesc[UR28], gdesc[UR30], tmem[UR9], tmem[UR20], idesc[UR21], UPT ;  /* 0x00ff141e1c0075ea */ /* 0x0005e2000b800309 */
[----:B------:R2:W-:Y:S01]  /*3490*/  UTCBAR [UR7], URZ ;  /* 0x000000ff070073e9 */ /* 0x0005e200080000ff */
[----:B------:R-:W-:Y:S06]  /*34a0*/  BRA.U UP0, `(.L_x_61) ;  /* 0xfffffffd00787547 */ /* 0x000fec000b83ffff */
.L_x_58:
[----:B------:R-:W-:Y:S01]  /*34b0*/  UIADD3 UR18, UPT, UPT, UR18, 0x1, URZ ;  /* 0x0000000112127890 */ /* 0x000fe2000fffe0ff */
[C---:B------:R-:W-:Y:S01]  /*34c0*/  ISETP.NE.AND P0, PT, R10.reuse, 0x2, PT ;  /* 0x000000020a00780c */ /* 0x040fe20003f05270 */
[----:B------:R-:W-:Y:S02]  /*34d0*/  UIADD3 UR8, UPT, UPT, UR8, 0xc0, URZ ;  /* 0x000000c008087890 */ /* 0x000fe4000fffe0ff */
[----:B------:R-:W-:Y:S01]  /*34e0*/  UISETP.NE.AND UP0, UPT, UR18, 0x4, UPT ;  /* 0x000000041200788c */ /* 0x000fe2000bf05270 */
[----:B-12---:R-:W-:Y:S02]  /*34f0*/  SEL R0, RZ, 0x1, P0 ;  /* 0x00000001ff007807 */ /* 0x006fe40000000000 */
[----:B------:R-:W-:Y:S01]  /*3500*/  SEL R10, R10, RZ, P0 ;  /* 0x000000ff0a0a7207 */ /* 0x000fe20000000000 */
[----:B------:R-:W-:Y:S01]  /*3510*/  USEL UR4, URZ, 0x1, UP0 ;  /* 0x00000001ff047887 */ /* 0x000fe20008000000 */
[----:B------:R-:W-:Y:S01]  /*3520*/  LOP3.LUT R9, R9, R0, RZ, 0x3c, !PT ;  /* 0x0000000009097212 */ /* 0x000fe200078e3cff */
[----:B------:R-:W-:Y:S01]  /*3530*/  USEL UR18, UR18, URZ, UP0 ;  /* 0x000000ff12127287 */ /* 0x000fe20008000000 */
[----:B------:R1:W-:Y:S03]  /*3540*/  UTCBAR [UR8], URZ ;  /* 0x000000ff080073e9 */ /* 0x0003e600080000ff */
[----:B------:R-:W-:Y:S01]  /*3550*/  LOP3.LUT R11, R11, UR4, RZ, 0x3c, !PT ;  /* 0x000000040b0b7c12 */ /* 0x000fe2000f8e3cff */
[----:B------:R-:W-:Y:S07]  /*3560*/  @P1 BRA `(.L_x_62) ;  /* 0xfffffff800c81947 */ /* 0x000fee000383ffff */
[----:B------:R-:W2:Y:S01]  /*3570*/  S2UR UR4, SR_CgaCtaId ;  /* 0x00000000000479c3 */ /* 0x000ea20000008800 */
[----:B------:R-:W-:Y:S01]  /*3580*/  ELECT P0, URZ, PT ;  /* 0x0000000000ff782f */ /* 0x000fe20003800000 */
[----:B------:R-:W-:Y:S01]  /*3590*/  IMAD.MOV.U32 R0, RZ, RZ, 0x1 ;  /* 0x00000001ff007424 */ /* 0x000fe200078e00ff */
[----:B------:R-:W-:Y:S01]  /*35a0*/  UIADD3 UR6, UPT, UPT, UR6, 0xe0, URZ ;  /* 0x000000e006067890 */ /* 0x000fe2000fffe0ff */
[----:B------:R-:W-:Y:S01]  /*35b0*/  SHF.L.U32 R3, R11, 0x1f, RZ ;  /* 0x0000001f0b037819 */ /* 0x000fe200000006ff */
[----:B------:R-:W-:-:S03]  /*35c0*/  UMOV UR5, 0x40 ;  /* 0x0000004000057882 */ /* 0x000fc60000000000 */
[----:B------:R-:W-:Y:S01]  /*35d0*/  UVIRTCOUNT.DEALLOC.SMPOOL 0x80 ;  /* 0x000000800000784c */ /* 0x000fe20000000000 */
[----:B--2---:R-:W-:Y:S02]  /*35e0*/  ULEA UR4, UR4, UR5, 0x18 ;  /* 0x0000000504047291 */ /* 0x004fe4000f8ec0ff */
[----:B------:R-:W-:-:S07]  /*35f0*/  ULEA UR5, UR18, UR6, 0x3 ;  /* 0x0000000612057291 */ /* 0x000fce000f8e18ff */
[----:B------:R2:W-:Y:S02]  /*3600*/  @P0 STS.U8 [UR4+0x1c], R0 ;  /* 0x00001c00ff000988 */ /* 0x0005e40008000004 */
[----:B------:R-:W3:Y:S02]  /*3610*/  SYNCS.PHASECHK.TRANS64.TRYWAIT P0, [UR5], R3 ;  /* 0x00000003ff0075a7 */ /* 0x000ee40008001105 */
[----:B--23--:R-:W-:Y:S05]  /*3620*/  @!P0 BRA `(.L_x_63) ;  /* 0x0000005000c08947 */ /* 0x00cfea0003800000 */
.L_x_135:
[----:B------:R-:W-:-:S04]  /*3630*/  UIADD3 UR7, UPT, UPT, UR18, 0x1, URZ ;  /* 0x0000000112077890 */ /* 0x000fc8000fffe0ff */
[----:B------:R-:W-:-:S04]  /*3640*/  UISETP.NE.AND UP0, UPT, UR7, 0x4, UPT ;  /* 0x000000040700788c */ /* 0x000fc8000bf05270 */
[----:B-1----:R-:W-:Y:S02]  /*3650*/  USEL UR8, URZ, 0x1, UP0 ;  /* 0x00000001ff087887 */ /* 0x002fe40008000000 */
[----:B------:R-:W-:-:S04]  /*3660*/  USEL UR7, UR7, URZ, UP0 ;  /* 0x000000ff07077287 */ /* 0x000fc80008000000 */
[----:B------:R-:W-:Y:S01]  /*3670*/  ULEA UR5, UR7, UR6, 0x3 ;  /* 0x0000000607057291 */ /* 0x000fe2000f8e18ff */
[----:B------:R-:W-:-:S04]  /*3680*/  LOP3.LUT R2, R11, UR8, RZ, 0x3c, !PT ;  /* 0x000000080b027c12 */ /* 0x000fc8000f8e3cff */
[----:B--2---:R-:W-:-:S04]  /*3690*/  SHF.L.U32 R3, R2, 0x1f, RZ ;  /* 0x0000001f02037819 */ /* 0x004fc800000006ff */
[----:B------:R-:W1:Y:S02]  /*36a0*/  SYNCS.PHASECHK.TRANS64.TRYWAIT P0, [UR5], R3 ;  /* 0x00000003ff0075a7 */ /* 0x000e640008001105 */
[----:B-1----:R-:W-:Y:S05]  /*36b0*/  @!P0 BRA `(.L_x_64) ;  /* 0x0000005000b48947 */ /* 0x002fea0003800000 */
.L_x_137:
        /* <DEDUP_REMOVED lines=9> */
.L_x_139:
[----:B------:R-:W-:-:S04]  /*3750*/  UIADD3 UR7, UPT, UPT, UR7, 0x1, URZ ;  /* 0x0000000107077890 */ /* 0x000fc8000fffe0ff */
[----:B------:R-:W-:-:S04]  /*3760*/  UISETP.NE.AND UP0, UPT, UR7, 0x4, UPT ;  /* 0x000000040700788c */ /* 0x000fc8000bf05270 */
[----:B------:R-:W-:Y:S02]  /*3770*/  USEL UR5, URZ, 0x1, UP0 ;  /* 0x00000001ff057887 */ /* 0x000fe40008000000 */
[----:B------:R-:W-:-:S04]  /*3780*/  USEL UR7, UR7, URZ, UP0 ;  /* 0x000000ff07077287 */ /* 0x000fc80008000000 */
[----:B------:R-:W-:Y:S01]  /*3790*/  ULEA UR7, UR7, UR6, 0x3 ;  /* 0x0000000607077291 */ /* 0x000fe2000f8e18ff */
[----:B-1----:R-:W-:-:S04]  /*37a0*/  LOP3.LUT R3, R2, UR5, RZ, 0x3c, !PT ;  /* 0x0000000502037c12 */ /* 0x002fc8000f8e3cff */
[----:B------:R-:W-:-:S04]  /*37b0*/  SHF.L.U32 R3, R3, 0x1f, RZ ;  /* 0x0000001f03037819 */ /* 0x000fc800000006ff */
[----:B------:R-:W1:Y:S02]  /*37c0*/  SYNCS.PHASECHK.TRANS64.TRYWAIT P0, [UR7], R3 ;  /* 0x00000003ff0075a7 */ /* 0x000e640008001107 */
[----:B-1----:R-:W-:Y:S05]  /*37d0*/  @!P0 BRA `(.L_x_66) ;  /* 0x00000050009c8947 */ /* 0x002fea0003800000 */
.L_x_141:
[----:B------:R-:W-:Y:S01]  /*37e0*/  NOP ;  /* 0x0000000000007918 */ /* 0x000fe20000000000 */
[----:B-1----:R-:W1:Y:S01]  /*37f0*/  LDS R0, [UR4+0x14] ;  /* 0x00001404ff007984 */ /* 0x002e620008000800 */
[----:B------:R-:W-:Y:S01]  /*3800*/  ULOP3.LUT UR6, UR19, 0xffff, URZ, 0xc0, !UPT ;  /* 0x0000ffff13067892 */ /* 0x000fe2000f8ec0ff */
[----:B------:R-:W-:Y:S01]  /*3810*/  UMOV UR8, 0xffff ;  /* 0x0000ffff00087882 */ /* 0x000fe20000000000 */
[----:B------:R-:W-:Y:S02]  /*3820*/  UMOV UR5, 0x1 ;  /* 0x0000000100057882 */ /* 0x000fe40000000000 */
[----:B------:R-:W-:-:S04]  /*3830*/  USHF.R.U32.HI UR6, URZ, 0x5, UR6 ;  /* 0x00000005ff067899 */ /* 0x000fc80008011606 */
[----:B------:R-:W-:Y:S02]  /*3840*/  USHF.L.U32 UR8, UR8, UR6, URZ ;  /* 0x0000000608087299 */ /* 0x000fe400080006ff */
[----:B------:R-:W-:-:S04]  /*3850*/  USHF.L.U32 UR5, UR5, UR6, URZ ;  /* 0x0000000605057299 */ /* 0x000fc800080006ff */
[----:B-1----:R-:W-:-:S04]  /*3860*/  LOP3.LUT R0, R0, UR8, RZ, 0xc0, !PT ;  /* 0x0000000800007c12 */ /* 0x002fc8000f8ec0ff */
[----:B------:R-:W-:-:S13]  /*3870*/  ISETP.NE.AND P0, PT, R0, UR8, PT ;  /* 0x0000000800007c0c */ /* 0x000fda000bf05270 */
[----:B------:R-:W-:Y:S05]  /*3880*/  @P0 BRA `(.L_x_67) ;  /* 0x0000000000580947 */ /* 0x000fea0003800000 */
[----:B------:R-:W1:Y:S02]  /*3890*/  LDS R0, [UR4+0x18] ;  /* 0x00001804ff007984 */ /* 0x000e640008000800 */
[----:B-1----:R-:W-:-:S04]  /*38a0*/  LOP3.LUT R0, R0, UR5, RZ, 0xc0, !PT ;  /* 0x0000000500007c12 */ /* 0x002fc8000f8ec0ff */
[----:B------:R-:W-:-:S13]  /*38b0*/  ISETP.NE.AND P0, PT, R0, UR5, PT ;  /* 0x0000000500007c0c */ /* 0x000fda000bf05270 */
[----:B------:R-:W-:Y:S05]  /*38c0*/  @P0 BRA `(.L_x_68) ;  /* 0x00000000003c0947 */ /* 0x000fea0003800000 */
[----:B------:R-:W1:Y:S01]  /*38d0*/  S2R R2, SR_LANEID ;  /* 0x0000000000027919 */ /* 0x000e620000000000 */
[----:B------:R-:W-:Y:S01]  /*38e0*/  ULOP3.LUT UR8, URZ, UR8, URZ, 0x33, !UPT ;  /* 0x00000008ff087292 */ /* 0x000fe2000f8e33ff */
[----:B------:R-:W-:Y:S01]  /*38f0*/  LOP3.LUT R4, RZ, UR5, RZ, 0x33, !PT ;  /* 0x00000005ff047c12 */ /* 0x000fe2000f8e33ff */
[----:B------:R-:W-:Y:S02]  /*3900*/  VOTEU.ANY UR7, UPT, PT ;  /* 0x0000000000077886 */ /* 0x000fe400038e0100 */
[----:B------:R-:W-:Y:S01]  /*3910*/  UFLO.U32 UR7, UR7 ;  /* 0x00000007000772bd */ /* 0x000fe200080e0000 */
[----:B------:R-:W2:Y:S01]  /*3920*/  REDUX UR5, R4 ;  /* 0x00000000040573c4 */ /* 0x000ea20000000000 */
[----:B------:R-:W-:-:S06]  /*3930*/  IMAD.U32 R0, RZ, RZ, UR8 ;  /* 0x00000008ff007e24 */ /* 0x000fcc000f8e00ff */
[----:B------:R3:W-:Y:S01]  /*3940*/  UTCATOMSWS.AND URZ, UR8 ;  /* 0x0000000800ff79e3 */ /* 0x0007e20008000000 */
[----:B------:R-:W4:Y:S01]  /*3950*/  REDUX UR6, R0 ;  /* 0x00000000000673c4 */ /* 0x000f220000000000 */
[----:B-1----:R-:W-:Y:S01]  /*3960*/  ISETP.EQ.U32.AND P0, PT, R2, UR7, PT ;  /* 0x0000000702007c0c */ /* 0x002fe2000bf02070 */
[----:B--2---:R-:W-:Y:S01]  /*3970*/  IMAD.U32 R2, RZ, RZ, UR5 ;  /* 0x00000005ff027e24 */ /* 0x004fe2000f8e00ff */
[----:B----4-:R-:W-:-:S11]  /*3980*/  MOV R3, UR6 ;  /* 0x0000000600037c02 */ /* 0x010fd60008000f00 */
[----:B------:R3:W-:Y:S04]  /*3990*/  @P0 ATOMS.AND RZ, [UR4+0x14], R3 ;  /* 0x00001403ffff098c */ /* 0x0007e8000a800004 */
[----:B------:R3:W-:Y:S01]  /*39a0*/  @P0 ATOMS.AND RZ, [UR4+0x18], R2 ;  /* 0x00001802ffff098c */ /* 0x0007e2000a800004 */
[----:B------:R-:W-:Y:S05]  /*39b0*/  BRA `(.L_x_69) ;  /* 0x0000000000147947 */ /* 0x000fea0003800000 */
.L_x_68:
[----:B------:R-:W-:Y:S02]  /*39c0*/  MOV R2, 0x39e0 ;  /* 0x000039e000027802 */ /* 0x000fe40000000f00 */
[----:B----45:R-:W-:Y:S05]  /*39d0*/  CALL.REL.NOINC `($__internal_0_$__cuda_sm10x_tcgen05_guardrail_trap_col_being_dealloced_not_returned_by_alloc) ;  /* 0x0000005000f87944 */ /* 0x030fea0003c00000 */
[----:B------:R-:W-:Y:S05]  /*39e0*/  BRA `(.L_x_69) ;  /* 0x0000000000087947 */ /* 0x000fea0003800000 */
.L_x_67:
[----:B------:R-:W-:Y:S02]  /*39f0*/  MOV R2, 0x3a10 ;  /* 0x00003a1000027802 */ /* 0x000fe40000000f00 */
[----:B----45:R-:W-:Y:S05]  /*3a00*/  CALL.REL.NOINC `($__internal_2_$__cuda_sm10x_tcgen05_guardrail_trap_unallocated_columns_being_dealloced) ;  /* 0x0000005400047944 */ /* 0x030fea0003c00000 */
.L_x_69:
[----:B------:R-:W-:Y:S01]  /*3a10*/  NOP ;  /* 0x0000000000007918 */ /* 0x000fe20000000000 */
[----:B---3--:R-:W-:Y:S05]  /*3a20*/  EXIT ;  /* 0x000000000000794d */ /* 0x008fea0003800000 */
.L_x_51:
[----:B------:R-:W-:-:S09]  /*3a30*/  UISETP.NE.OR UP2, UPT, UR8, 0x3, !UP2 ;  /* 0x000000030800788c */ /* 0x000fd2000d745670 */
[----:B------:R-:W-:Y:S05]  /*3a40*/  BRA.U UP2, `(.L_x_70) ;  /* 0x0000000d02407547 */ /* 0x000fea000b800000 */
[----:B------:R-:W1:Y:S01]  /*3a50*/  LDC R0, c[0x0][0xb30] ;  /* 0x0002cc00ff007b82 */ /* 0x000e620000000800 */
[----:B------:R-:W2:Y:S01]  /*3a60*/  LDCU.64 UR8, c[0x0][0x888] ;  /* 0x00011100ff0877ac */ /* 0x000ea20008000a00 */
[----:B------:R-:W-:Y:S02]  /*3a70*/  HFMA2 R29, -RZ, RZ, 0, 0 ;  /* 0x00000000ff1d7431 */ /* 0x000fe400000001ff */
[----:B------:R-:W-:Y:S01]  /*3a80*/  IMAD.MOV.U32 R31, RZ, RZ, 0x1 ;  /* 0x00000001ff1f7424 */ /* 0x000fe200078e00ff */
[----:B------:R-:W-:Y:S01]  /*3a90*/  MOV R23, 0x2000 ;  /* 0x0000200000177802 */ /* 0x000fe20000000f00 */
[----:B------:R-:W4:Y:S01]  /*3aa0*/  LDCU.64 UR4, c[0x0][0x890] ;  /* 0x00011200ff0477ac */ /* 0x000f220008000a00 */
[----:B------:R-:W-:Y:S01]  /*3ab0*/  IMAD.MOV.U32 R30, RZ, RZ, RZ ;  /* 0x000000ffff1e7224 */ /* 0x000fe200078e00ff */
[----:B------:R-:W3:Y:S01]  /*3ac0*/  LDC R19, c[0x0][0x370] ;  /* 0x0000dc00ff137b82 */ /* 0x000ee20000000800 */
[----:B------:R-:W-:Y:S01]  /*3ad0*/  UMOV UR7, 0x400 ;  /* 0x0000040000077882 */ /* 0x000fe20000000000 */
[----:B------:R-:W-:-:S02]  /*3ae0*/  UPLOP3.LUT UP1, UPT, UPT, UPT, UPT, 0x40, 0x4 ;  /* 0x000000000004789c */ /* 0x000fc40003f2e870 */
[----:B------:R-:W-:-:S04]  /*3af0*/  ULEA UR7, UR37, UR7, 0x18 ;  /* 0x0000000725077291 */ /* 0x000fc8000f8ec0ff */
[----:B------:R-:W3:Y:S01]  /*3b00*/  LDC R2, c[0x0][0xb0c] ;  /* 0x0002c300ff027b82 */ /* 0x000ee20000000800 */
[----:B------:R-:W-:Y:S02]  /*3b10*/  UIADD3 UR13, UPT, UPT, UR7, 0x78, URZ ;  /* 0x00000078070d7890 */ /* 0x000fe4000fffe0ff */
[----:B--2---:R-:W-:Y:S02]  /*3b20*/  UISETP.NE.U32.AND UP2, UPT, UR8, URZ, UPT ;  /* 0x000000ff0800728c */ /* 0x004fe4000bf45070 */
[----:B------:R-:W-:Y:S02]  /*3b30*/  UIADD3 UR17, UPT, UPT, UR7, 0x70, URZ ;  /* 0x0000007007117890 */ /* 0x000fe4000fffe0ff */
[----:B----4-:R-:W-:Y:S01]  /*3b40*/  UISETP.NE.U32.AND UP3, UPT, UR4, URZ, UPT ;  /* 0x000000ff0400728c */ /* 0x010fe2000bf65070 */
[----:B------:R-:W2:Y:S01]  /*3b50*/  LDC R18, c[0x0][0xb20] ;  /* 0x0002c800ff127b82 */ /* 0x000ea20000000800 */
[----:B-1----:R-:W-:Y:S01]  /*3b60*/  ISETP.NE.AND P1, PT, R0, 0x1, PT ;  /* 0x000000010000780c */ /* 0x002fe20003f25270 */
[----:B------:R-:W-:-:S02]  /*3b70*/  UISETP.NE.AND.EX UP2, UPT, UR9, URZ, UPT, UP2 ;  /* 0x000000ff0900728c */ /* 0x000fc4000bf45320 */
[----:B------:R-:W-:Y:S02]  /*3b80*/  UPRMT UR13, UR37, 0x654, UR13 ;  /* 0x00000654250d7896 */ /* 0x000fe4000800000d */
[----:B------:R-:W-:Y:S02]  /*3b90*/  UISETP.NE.AND.EX UP3, UPT, UR5, URZ, UPT, UP3 ;  /* 0x000000ff0500728c */ /* 0x000fe4000bf65330 */
[----:B------:R-:W1:Y:S08]  /*3ba0*/  LDC.64 R32, c[0x0][0x348] ;  /* 0x0000d200ff207b82 */ /* 0x000e700000000a00 */
[----:B------:R-:W4:Y:S08]  /*3bb0*/  LDC.64 R16, c[0x0][0xb10] ;  /* 0x0002c400ff107b82 */ /* 0x000f300000000a00 */
[----:B------:R-:W1:Y:S08]  /*3bc0*/  LDC.64 R6, c[0x0][0xb18] ;  /* 0x0002c600ff067b82 */ /* 0x000e700000000a00 */
[----:B------:R-:W1:Y:S08]  /*3bd0*/  LDC.64 R4, c[0x0][0xb28] ;  /* 0x0002ca00ff047b82 */ /* 0x000e700000000a00 */
[----:B--23--:R-:W1:Y:S02]  /*3be0*/  LDC R22, c[0x0][0x374] ;  /* 0x0000dd00ff167b82 */ /* 0x00ce640000000800 */
.L_x_79:
[C---:B------:R-:W-:Y:S02]  /*3bf0*/  LEA R0, R30.reuse, UR7, 0x3 ;  /* 0x000000071e007c11 */ /* 0x040fe4000f8e18ff */
[----:B------:R-:W-:Y:S02]  /*3c00*/  SHF.L.U32 R3, R29, 0x1f, RZ ;  /* 0x0000001f1d037819 */ /* 0x000fe400000006ff */
[----:B------:R-:W-:Y:S02]  /*3c10*/  LEA R24, R30, UR7, 0x4 ;  /* 0x000000071e187c11 */ /* 0x000fe4000f8e20ff */
[----:B--2---:R-:W2:Y:S02]  /*3c20*/  SYNCS.PHASECHK.TRANS64.TRYWAIT P0, [R0+URZ+0xa0], R3 ;  /* 0x0000a003000075a7 */ /* 0x004ea400080011ff */
[----:B--2---:R-:W-:Y:S05]  /*3c30*/  @!P0 BRA `(.L_x_71) ;  /* 0x0000004c009c8947 */ /* 0x004fea0003800000 */
.L_x_142:
[----:B------:R-:W-:Y:S01]  /*3c40*/  ISETP.GE.AND P0, PT, R72, 0x1, PT ;  /* 0x000000014800780c */ /* 0x000fe20003f06270 */
[----:B------:R-:W3:Y:S01]  /*3c50*/  LDS.128 R24, [R24+0x130] ;  /* 0x0001300018187984 */ /* 0x000ee20000000c00 */
[----:B--2---:R-:W-:Y:S01]  /*3c60*/  VIADD R0, R0, 0xb0 ;  /* 0x000000b000007836 */ /* 0x004fe20000000000 */
[----:B------:R-:W-:Y:S01]  /*3c70*/  @!PT LDS RZ, [RZ] ;  /* 0x00000000fffff984 */ /* 0x000fe20000000800 */
[----:B------:R-:W-:Y:S01]  /*3c80*/  @!PT LDS RZ, [RZ] ;  /* 0x00000000fffff984 */ /* 0x000fe20000000800 */
[----:B------:R-:W-:Y:S01]  /*3c90*/  @!PT LDS RZ, [RZ] ;  /* 0x00000000fffff984 */ /* 0x000fe20000000800 */
[----:B------:R-:W-:Y:S01]  /*3ca0*/  @!PT LDS RZ, [RZ] ;  /* 0x00000000fffff984 */ /* 0x000fe20000000800 */
[----:B------:R2:W-:Y:S06]  /*3cb0*/  MEMBAR.ALL.CTA ;  /* 0x0000000000007992 */ /* 0x0005ec0000008000 */
[----:B--2---:R-:W2:Y:S01]  /*3cc0*/  FENCE.VIEW.ASYNC.S ;  /* 0x00000000000073c6 */ /* 0x004ea20000000000 */
[----:B------:R-:W-:Y:S04]  /*3cd0*/  PRMT R0, RZ, 0x654, R0 ;  /* 0x00000654ff007816 */ /* 0x000fe80000000000 */
[----:B--2---:R2:W-:Y:S01]  /*3ce0*/  SYNCS.ARRIVE.TRANS64.RED.A1T0 RZ, [R0+URZ], RZ ;  /* 0x000000ff00ff79a7 */ /* 0x0045e200081004ff */
[----:B---3--:R-:W-:Y:S11]  /*3cf0*/  LOP3.LUT P3, RZ, R26, 0x1, RZ, 0xc0, !PT ;  /* 0x000000011aff7812 */ /* 0x008ff6000786c0ff */
[----:B------:R-:W-:Y:S02]  /*3d00*/  @!UPT UIADD3 URZ, UPT, UPT, URZ, URZ, URZ ;  /* 0x000000fffffff290 */ /* 0x000fe4000fffe0ff */
[----:B------:R-:W-:Y:S02]  /*3d10*/  @P3 MOV R13, R24 ;  /* 0x00000018000d3202 */ /* 0x000fe40000000f00 */
[----:B------:R-:W-:Y:S01]  /*3d20*/  @P3 LOP3.LUT R8, R25, 0xffff, RZ, 0xc0, !PT ;  /* 0x0000ffff19083812 */ /* 0x000fe200078ec0ff */
[----:B--2---:R-:W-:Y:S06]  /*3d30*/  @!P0 BRA `(.L_x_72) ;  /* 0x0000000000a48947 */ /* 0x004fec0003800000 */
[----:B-1----:R-:W-:Y:S01]  /*3d40*/  IMAD.HI.U32 R35, R22, R7, RZ ;  /* 0x0000000716237227 */ /* 0x002fe200078e00ff */
[----:B------:R-:W-:Y:S02]  /*3d50*/  ISETP.NE.AND P0, PT, R6, 0x1, PT ;  /* 0x000000010600780c */ /* 0x000fe40003f05270 */
[----:B------:R-:W-:Y:S01]  /*3d60*/  ISETP.NE.AND P2, PT, R72, 0x1, PT ;  /* 0x000000014800780c */ /* 0x000fe20003f45270 */
[----:B----4-:R-:W-:Y:S01]  /*3d70*/  IMAD.HI.U32 R34, R19, R16, RZ ;  /* 0x0000001013227227 */ /* 0x010fe200078e00ff */
[----:B------:R-:W-:Y:S02]  /*3d80*/  SHF.R.U32.HI R35, RZ, R18, R35 ;  /* 0x00000012ff237219 */ /* 0x000fe40000011623 */
[----:B------:R-:W-:Y:S01]  /*3d90*/  ISETP.NE.AND P4, PT, R2, 0x1, PT ;  /* 0x000000010200780c */ /* 0x000fe20003f85270 */
[----:B------:R-:W-:Y:S01]  /*3da0*/  IMAD.HI.U32 R36, R13, R16, RZ ;  /* 0x000000100d247227 */ /* 0x000fe200078e00ff */
[----:B------:R-:W-:Y:S02]  /*3db0*/  SHF.R.U32.HI R34, RZ, R17, R34 ;  /* 0x00000011ff227219 */ /* 0x000fe40000011622 */
[----:B------:R-:W-:Y:S01]  /*3dc0*/  SEL R3, R22, R35, !P0 ;  /* 0x0000002316037207 */ /* 0x000fe20004000000 */
[C---:B------:R-:W-:Y:S01]  /*3dd0*/  IMAD.HI.U32 R35, R8.reuse, R7, RZ ;  /* 0x0000000708237227 */ /* 0x040fe200078e00ff */
[----:B------:R-:W-:Y:S02]  /*3de0*/  SEL R11, R19, R34, !P4 ;  /* 0x00000022130b7207 */ /* 0x000fe40006000000 */
[----:B------:R-:W-:Y:S01]  /*3df0*/  SHF.R.U32.HI R36, RZ, R17, R36 ;  /* 0x00000011ff247219 */ /* 0x000fe20000011624 */
[----:B------:R-:W-:Y:S01]  /*3e00*/  IMAD.HI.U32 R38, R3, R4, RZ ;  /* 0x0000000403267227 */ /* 0x000fe200078e00ff */
[----:B------:R-:W-:Y:S03]  /*3e10*/  SHF.R.U32.HI R35, RZ, R18, R35 ;  /* 0x00000012ff237219 */ /* 0x000fe60000011623 */
[----:B------:R-:W-:Y:S01]  /*3e20*/  IMAD.HI.U32 R34, R11, R4, RZ ;  /* 0x000000040b227227 */ /* 0x000fe200078e00ff */
[----:B------:R-:W-:Y:S02]  /*3e30*/  @P2 SHF.R.U32.HI R3, RZ, R5, R38 ;  /* 0x00000005ff032219 */ /* 0x000fe40000011626 */
[----:B------:R-:W-:Y:S02]  /*3e40*/  SEL R9, R8, R35, !P0 ;  /* 0x0000002308097207 */ /* 0x000fe40004000000 */
[----:B------:R-:W-:Y:S01]  /*3e50*/  @P2 SHF.R.U32.HI R11, RZ, R5, R34 ;  /* 0x00000005ff0b2219 */ /* 0x000fe20000011622 */
[C---:B------:R-:W-:Y:S01]  /*3e60*/  IMAD R10, R72.reuse, R3, RZ ;  /* 0x00000003480a7224 */ /* 0x040fe200078e02ff */
[----:B------:R-:W-:Y:S01]  /*3e70*/  SEL R3, R13, R36, !P4 ;  /* 0x000000240d037207 */ /* 0x000fe20006000000 */
[C---:B------:R-:W-:Y:S03]  /*3e80*/  IMAD.HI.U32 R14, R9.reuse, R4, RZ ;  /* 0x00000004090e7227 */ /* 0x040fe600078e00ff */
[----:B------:R-:W-:Y:S01]  /*3e90*/  ISETP.GE.AND P0, PT, R9, R10, PT ;  /* 0x0000000a0900720c */ /* 0x000fe20003f06270 */
[C---:B------:R-:W-:Y:S01]  /*3ea0*/  IMAD R12, R72.reuse, R11, RZ ;  /* 0x0000000b480c7224 */ /* 0x040fe200078e02ff */
[-C--:B------:R-:W-:Y:S04]  /*3eb0*/  SHF.R.U32.HI R14, RZ, R5.reuse, R14 ;  /* 0x00000005ff0e7219 */ /* 0x080fe8000001160e */
[----:B------:R-:W-:Y:S02]  /*3ec0*/  ISETP.GE.OR P0, PT, R3, R12, P0 ;  /* 0x0000000c0300720c */ /* 0x000fe40000706670 */
[----:B------:R-:W-:Y:S05]  /*3ed0*/  SEL R15, R9, R14, !P2 ;  /* 0x0000000e090f7207 */ /* 0x000fea0005000000 */
[----:B------:R-:W-:Y:S04]  /*3ee0*/  IMAD.MOV R14, RZ, RZ, -R15 ;  /* 0x000000ffff0e7224 */ /* 0x000fe800078e0a0f */
[----:B------:R-:W-:Y:S02]  /*3ef0*/  IMAD R14, R72, R14, R9 ;  /* 0x0000000e480e7224 */ /* 0x000fe400078e0209 */
[C---:B------:R-:W-:Y:S05]  /*3f00*/  @!P0 IMAD.HI.U32 R10, R3.reuse, R4, RZ ;  /* 0x00000004030a8227 */ /* 0x040fea00078e00ff */
[----:B------:R-:W-:Y:S04]  /*3f10*/  @!P0 SHF.R.U32.HI R10, RZ, R5, R10 ;  /* 0x00000005ff0a8219 */ /* 0x000fe8000001160a */
[----:B------:R-:W-:Y:S01]  /*3f20*/  @!P0 SEL R0, R3, R10, !P2 ;  /* 0x0000000a03008207 */ /* 0x000fe20005000000 */
[----:B------:R-:W-:Y:S03]  /*3f30*/  IMAD.MOV R10, RZ, RZ, -R3 ;  /* 0x000000ffff0a7224 */ /* 0x000fe600078e0a03 */
[----:B------:R-:W-:Y:S01]  /*3f40*/  @!P0 IADD3 R15, PT, PT, R15, -R0, RZ ;  /* 0x800000000f0f8210 */ /* 0x000fe20007ffe0ff */
[----:B------:R-:W-:Y:S01]  /*3f50*/  @!P0 IMAD R0, R11, R14, R0 ;  /* 0x0000000e0b008224 */ /* 0x000fe200078e0200 */
[----:B------:R-:W-:Y:S01]  /*3f60*/  IADD3 R11, PT, PT, -R9, RZ, RZ ;  /* 0x000000ff090b7210 */ /* 0x000fe20007ffe1ff */
[----:B------:R-:W-:Y:S02]  /*3f70*/  IMAD R13, R2, R10, R13 ;  /* 0x0000000a020d7224 */ /* 0x000fe400078e020d */
[----:B------:R-:W-:Y:S02]  /*3f80*/  @!P0 IMAD R9, R15, R72, R3 ;  /* 0x000000480f098224 */ /* 0x000fe400078e0203 */
[----:B------:R-:W-:Y:S02]  /*3f90*/  @!P0 IMAD.MOV.U32 R3, RZ, RZ, R0 ;  /* 0x000000ffff038224 */ /* 0x000fe400078e0000 */
[----:B------:R-:W-:Y:S02]  /*3fa0*/  IMAD R8, R6, R11, R8 ;  /* 0x0000000b06087224 */ /* 0x000fe400078e0208 */
[----:B------:R-:W-:Y:S02]  /*3fb0*/  IMAD R13, R3, R2, R13 ;  /* 0x00000002030d7224 */ /* 0x000fe400078e020d */
[----:B------:R-:W-:Y:S02]  /*3fc0*/  IMAD R8, R9, R6, R8 ;  /* 0x0000000609087224 */ /* 0x000fe400078e0208 */
.L_x_72:
[----:B------:R-:W-:Y:S05]  /*3fd0*/  BRA.U UP1, `(.L_x_73) ;  /* 0x0000000101107547 */ /* 0x000fea000b800000 */
[----:B------:R-:W-:Y:S04]  /*3fe0*/  MOV R0, UR6 ;  /* 0x0000000600007c02 */ /* 0x000fe80008000f00 */
[----:B------:R-:W-:Y:S04]  /*3ff0*/  SHF.L.U32 R3, R0, 0x1f, RZ ;  /* 0x0000001f00037819 */ /* 0x000fe800000006ff */
[----:B------:R-:W2:Y:S02]  /*4000*/  SYNCS.PHASECHK.TRANS64.TRYWAIT P0, [UR7+0x98], R3 ;  /* 0x00009803ff0075a7 */ /* 0x000ea40008001107 */
[----:B--2---:R-:W-:Y:S05]  /*4010*/  @!P0 BRA `(.L_x_74) ;  /* 0x0000004800b88947 */ /* 0x004fea0003800000 */
.L_x_73:
[----:B------:R-:W-:Y:S02]  /*4020*/  R2UR UR19, R21 ;  /* 0x00000000151372ca */ /* 0x000fe400000e0000 */
[----:B------:R-:W-:Y:S02]  /*4030*/  R2UR UR18, R20 ;  /* 0x00000000141272ca */ /* 0x000fe400000e0000 */
[----:B------:R-:W-:Y:S02]  /*4040*/  ISETP.NE.U32.AND P2, PT, RZ, UR4, PT ;  /* 0x00000004ff007c0c */ /* 0x000fe4000bf45070 */
[----:B------:R-:W-:Y:S02]  /*4050*/  SHF.L.U32 R12, R31, 0x1f, RZ ;  /* 0x0000001f1f0c7819 */ /* 0x000fe400000006ff */
[----:B------:R-:W-:Y:S05]  /*4060*/  ISETP.NE.AND.EX P2, PT, RZ, UR5, PT, P2 ;  /* 0x00000005ff007c0c */ /* 0x000fea000bf45320 */
[----:B------:R-:W-:Y:S02]  /*4070*/  USHF.L.U32 UR19, UR19, 0x7, URZ ;  /* 0x0000000713137899 */ /* 0x000fe400080006ff */
[----:B------:R-:W-:Y:S01]  /*4080*/  USHF.L.U32 UR18, UR18, 0x7, URZ ;  /* 0x0000000712127899 */ /* 0x000fe200080006ff */
[----:B------:R-:W-:Y:S11]  /*4090*/  BRA.U !UP3, `(.L_x_75) ;  /* 0x000000010b347547 */ /* 0x000ff6000b800000 */
[----:B------:R-:W-:Y:S01]  /*40a0*/  UPLOP3.LUT UP0, UPT, UPT, UPT, UP2, 0x80, 0x8 ;  /* 0x000000000008789c */ /* 0x000fe20003f0f020 */
[----:B--2---:R-:W-:Y:S02]  /*40b0*/  HFMA2 R0, -RZ, RZ, 0, 5.9604644775390625e-08 ;  /* 0x00000001ff007431 */ /* 0x004fe400000001ff */
[----:B------:R-:W-:Y:S03]  /*40c0*/  IMAD.MOV.U32 R171, RZ, RZ, 0x1 ;  /* 0x00000001ffab7424 */ /* 0x000fe600078e00ff */
[----:B------:R-:W-:Y:S05]  /*40d0*/  PLOP3.LUT P0, PT, PT, PT, UP0, 0x80, 0x8 ;  /* 0x000000000008781c */ /* 0x000fea0003f0f008 */
[----:B------:R-:W2:Y:S01]  /*40e0*/  @UP0 LDCU.64 UR10, c[0x0][0x888] ;  /* 0x00011100ff0a07ac */ /* 0x000ea20008000a00 */
[----:B------:R-:W-:Y:S07]  /*40f0*/  @UP0 UIMAD UR8, UR36, UR4, URZ ;  /* 0x00000004240802a4 */ /* 0x000fee000f8e02ff */
[----:B------:R-:W-:Y:S01]  /*4100*/  @!P0 PRMT R171, R0, 0x7610, R171 ;  /* 0x0000761000ab8816 */ /* 0x000fe200000000ab */
[----:B--2---:R-:W-:Y:S03]  /*4110*/  @UP0 UIMAD.WIDE UR10, UR8, 0x4, UR10 ;  /* 0x00000004080a08a5 */ /* 0x004fe6000f8e020a */
[----:B------:R-:W2:Y:S03]  /*4120*/  @!UP0 LDCU UR8, c[0x0][0x880] ;  /* 0x00011000ff0887ac */ /* 0x000ea60008000800 */
[----:B------:R-:W-:Y:S01]  /*4130*/  IMAD.U32 R10, RZ, RZ, UR10 ;  /* 0x0000000aff0a7e24 */ /* 0x000fe2000f8e00ff */
[----:B------:R-:W-:Y:S05]  /*4140*/  MOV R11, UR11 ;  /* 0x0000000b000b7c02 */ /* 0x000fea0008000f00 */
[----:B-----5:R3:W5:Y:S02]  /*4150*/  @P0 LDG.E R81, desc[UR46][R10.64] ;  /* 0x0000002e0a510981 */ /* 0x020764000c1e1900 */
[----:B--23--:R-:W-:Y:S07]  /*4160*/  @!P0 IMAD.U32 R81, RZ, RZ, UR8 ;  /* 0x00000008ff518e24 */ /* 0x00cfee000f8e00ff */
.L_x_75:
[----:B-----5:R-:W-:Y:S01]  /*4170*/  @!P2 FSETP.EQ.AND P0, PT, R81, RZ, PT ;  /* 0x000000ff5100a20b */ /* 0x020fe20003f02000 */
[----:B------:R-:W-:Y:S01]  /*4180*/  @!UPT UIADD3 URZ, UPT, UPT, URZ, URZ, URZ ;  /* 0x000000fffffff290 */ /* 0x000fe2000fffe0ff */
[----:B------:R-:W-:Y:S11]  /*4190*/  @!P2 BRA `(.L_x_76) ;  /* 0x000000000014a947 */ /* 0x000ff60003800000 */
[----:B------:R-:W-:Y:S02]  /*41a0*/  LOP3.LUT P2, RZ, R171, 0xff, RZ, 0xc0, !PT ;  /* 0x000000ffabff7812 */ /* 0x000fe4000784c0ff */
[----:B------:R-:W-:Y:S04]  /*41b0*/  PLOP3.LUT P0, PT, PT, PT, UP0, 0x80, 0x8 ;  /* 0x000000000008781c */ /* 0x000fe80003f0f008 */
[----:B------:R-:W-:Y:S07]  /*41c0*/  PLOP3.LUT P0, PT, P0, PT, PT, 0x8, 0x80 ;  /* 0x000000000080781c */ /* 0x000fee000070e170 */
[----:B------:R-:W-:Y:S11]  /*41d0*/  @P2 FSETP.EQ.AND P0, PT, R81, RZ, PT ;  /* 0x000000ff5100220b */ /* 0x000ff60003f02000 */
[----:B------:R-:W-:Y:S02]  /*41e0*/  @!UPT UIADD3 URZ, UPT, UPT, URZ, URZ, URZ ;  /* 0x000000fffffff290 */ /* 0x000fe4000fffe0ff */
.L_x_76:
[----:B------:R-:W3:Y:S01]  /*41f0*/  SYNCS.PHASECHK.TRANS64.TRYWAIT P2, [UR7+0x80], R12 ;  /* 0x0000800cff0075a7 */ /* 0x000ee20008041107 */
[----:B------:R-:W-:Y:S04]  /*4200*/  ELECT P4, URZ, PT ;  /* 0x0000000000ff782f */ /* 0x000fe80003880000 */
[----:B------:R-:W-:Y:S11]  /*4210*/  PLOP3.LUT P4, PT, P0, P4, PT, 0xf2, 0x2f ;  /* 0x00000000002f781c */ /* 0x000ff60000789e72 */
[----:B------:R-:W-:Y:S02]  /*4220*/  @!UPT UIADD3 URZ, UPT, UPT, URZ, URZ, URZ ;  /* 0x000000fffffff290 */ /* 0x000fe4000fffe0ff */
[----:B-1----:R-:W-:Y:S05]  /*4230*/  @!P4 IADD3 R21, P0, PT, R32, 0x580, RZ ;  /* 0x000005802015c810 */ /* 0x002fea0007f1e0ff */
[----:B------:R-:W-:Y:S01]  /*4240*/  @!P4 IMAD.X R20, RZ, RZ, R33, P0 ;  /* 0x000000ffff14c224 */ /* 0x000fe200000e0621 */
[----:B---3--:R-:W-:Y:S07]  /*4250*/  @!P2 BRA `(.L_x_77) ;  /* 0x000000480040a947 */ /* 0x008fee0003800000 */
.L_x_145:
[----:B------:R-:W3:Y:S01]  /*4260*/  LDC.64 R14, c[0x0][0xb10] ;  /* 0x0002c400ff0e7b82 */ /* 0x000ee20000000a00 */
[----:B------:R-:W-:Y:S01]  /*4270*/  @!P4 R2UR UR8, R20 ;  /* 0x000000001408c2ca */ /* 0x000fe200000e0000 */
[----:B------:R-:W-:Y:S01]  /*4280*/  VOTEU.ALL UP1, P4 ;  /* 0x0000000000ff7886 */ /* 0x000fe20002020000 */
[----:B------:R-:W-:Y:S01]  /*4290*/  @!P4 R2UR UR9, R21 ;  /* 0x000000001509c2ca */ /* 0x000fe200000e0000 */
[----:B------:R-:W-:Y:S01]  /*42a0*/  UMOV UR10, 0x0 ;  /* 0x00000000000a7882 */ /* 0x000fe20000000000 */
[----:B------:R-:W-:Y:S03]  /*42b0*/  UMOV UR11, 0x10000000 ;  /* 0x10000000000b7882 */ /* 0x000fe60000000000 */
[----:B------:R-:W5:Y:S01]  /*42c0*/  LDC.64 R10, c[0x0][0xb18] ;  /* 0x0002c600ff0a7b82 */ /* 0x000f620000000a00 */
[----:B------:R-:W-:Y:S01]  /*42d0*/  @!UP1 UIADD3 UR16, UPT, UPT, UR7, 0x200, URZ ;  /* 0x0000020007109890 */ /* 0x000fe2000fffe0ff */
[----:B------:R-:W-:Y:S01]  /*42e0*/  @P3 SHF.R.U32.HI R28, RZ, 0x10, R25 ;  /* 0x00000010ff1c3819 */ /* 0x000fe20000011619 */
[----:B------:R-:W-:Y:S01]  /*42f0*/  VOTEU.ALL UP1, P4 ;  /* 0x0000000000ff7886 */ /* 0x000fe20002020000 */
[----:B------:R-:W-:Y:S01]  /*4300*/  UMOV UR20, UR36 ;  /* 0x0000002400147c82 */ /* 0x000fe20008000000 */
[----:B------:R-:W-:Y:S03]  /*4310*/  VIADD R30, R30, 0x1 ;  /* 0x000000011e1e7836 */ /* 0x000fe60000000000 */
[----:B--2---:R-:W2:Y:S01]  /*4320*/  @!P1 LDC R0, c[0x0][0xb20] ;  /* 0x0002c800ff009b82 */ /* 0x004ea20000000800 */
[----:B------:R-:W-:Y:S01]  /*4330*/  IMAD.U32 R21, RZ, RZ, UR8 ;  /* 0x00000008ff157e24 */ /* 0x000fe2000f8e00ff */
[----:B------:R-:W-:Y:S06]  /*4340*/  UPRMT UR8, UR37, 0x654, UR17 ;  /* 0x0000065425087896 */ /* 0x000fec0008000011 */
[----:B-1----:R-:W1:Y:S01]  /*4350*/  @!P1 LDC R3, c[0x0][0xb0c] ;  /* 0x0002c300ff039b82 */ /* 0x002e620000000800 */
[----:B------:R-:W-:Y:S01]  /*4360*/  IMAD.U32 R20, RZ, RZ, UR9 ;  /* 0x00000009ff147e24 */ /* 0x000fe2000f8e00ff */
[----:B------:R-:W-:Y:S04]  /*4370*/  @!P4 R2UR UR15, R21 ;  /* 0x00000000150fc2ca */ /* 0x000fe800000e0000 */
[----:B------:R-:W-:Y:S01]  /*4380*/  @!P4 R2UR UR14, R20 ;  /* 0x00000000140ec2ca */ /* 0x000fe200000e0000 */
[----:B------:R-:W-:Y:S11]  /*4390*/  @!P4 IMAD.MOV.U32 R20, RZ, RZ, 0x2000 ;  /* 0x00002000ff14c424 */ /* 0x000ff600078e00ff */
[----:B------:R-:W-:Y:S01]  /*43a0*/  @!UPT UIADD3 URZ, UPT, UPT, URZ, URZ, URZ ;  /* 0x000000fffffff290 */ /* 0x000fe2000fffe0ff */
[----:B------:R1:W-:Y:S01]  /*43b0*/  @!UP1 UTMALDG.3D [UR16], [UR14], desc[UR10] ;  /* 0x00000a100e0095b4 */ /* 0x0003e20008011000 */
[----:B------:R1:W-:Y:S02]  /*43c0*/  @!P4 SYNCS.ARRIVE.TRANS64.RED.A0TR RZ, [UR7+0x70], R20 ;  /* 0x00007014ffffc9a7 */ /* 0x0003e40008300407 */
[----:B-1----:R-:W-:Y:S01]  /*43d0*/  @!P1 ISETP.NE.AND P2, PT, R3, 0x1, PT ;  /* 0x000000010300980c */ /* 0x002fe20003f45270 */
[C---:B---3--:R-:W-:Y:S01]  /*43e0*/  @!P1 IMAD.HI.U32 R14, R13.reuse, R14, RZ ;  /* 0x0000000e0d0e9227 */ /* 0x048fe200078e00ff */
[----:B-----5:R-:W-:Y:S03]  /*43f0*/  @!P1 ISETP.NE.AND P0, PT, R10, 0x1, PT ;  /* 0x000000010a00980c */ /* 0x020fe60003f05270 */
[C---:B------:R-:W-:Y:S01]  /*4400*/  @!P1 IMAD.HI.U32 R11, R8.reuse, R11, RZ ;  /* 0x0000000b080b9227 */ /* 0x040fe200078e00ff */
[----:B------:R-:W-:Y:S04]  /*4410*/  @!P1 SHF.R.U32.HI R14, RZ, R15, R14 ;  /* 0x0000000fff0e9219 */ /* 0x000fe8000001160e */
[----:B--2---:R-:W-:Y:S01]  /*4420*/  @!P1 SHF.R.U32.HI R9, RZ, R0, R11 ;  /* 0x00000000ff099219 */ /* 0x004fe2000001160b */
[----:B------:R-:W-:Y:S01]  /*4430*/  SYNCS.ARRIVE.TRANS64.RED.A1T0 RZ, [UR8], RZ ;  /* 0x000000ffffff79a7 */ /* 0x000fe20008100408 */
[----:B------:R-:W-:Y:S02]  /*4440*/  @!P1 SEL R14, R13, R14, !P2 ;  /* 0x0000000e0d0e9207 */ /* 0x000fe40005000000 */
[----:B------:R-:W-:Y:S01]  /*4450*/  @!P1 SEL R9, R8, R9, !P0 ;  /* 0x0000000908099207 */ /* 0x000fe20004000000 */
[----:B------:R-:W1:Y:S04]  /*4460*/  SYNCS.PHASECHK.TRANS64.TRYWAIT P5, [UR7+0x88], R12 ;  /* 0x0000880cff0075a7 */ /* 0x000e6800080a1107 */
[----:B------:R-:W-:Y:S02]  /*4470*/  @!P1 IMAD.IADD R0, R9, 0x1, -R14 ;  /* 0x0000000109009824 */ /* 0x000fe400078e0a0e */
[----:B------:R-:W-:Y:S02]  /*4480*/  @!P1 IMAD.IADD R9, R14, 0x1, -R9 ;  /* 0x000000010e099824 */ /* 0x000fe400078e0a09 */
[----:B------:R-:W-:Y:S02]  /*4490*/  @!P1 IMAD R13, R0, R3, R13 ;  /* 0x00000003000d9224 */ /* 0x000fe400078e020d */
[----:B------:R-:W-:Y:S01]  /*44a0*/  @!P1 IMAD R8, R9, R10, R8 ;  /* 0x0000000a09089224 */ /* 0x000fe200078e0208 */
[----:B-1----:R-:W-:Y:S06]  /*44b0*/  @!P5 BRA `(.L_x_78) ;  /* 0x0000004400c0d947 */ /* 0x002fec0003800000 */
.L_x_147:
[----:B-1----:R-:W-:Y:S01]  /*44c0*/  @!P4 IADD3 R3, P0, PT, R32, 0x580, RZ ;  /* 0x000005802003c810 */ /* 0x002fe20007f1e0ff */
[----:B------:R-:W-:Y:S01]  /*44d0*/  VOTEU.ALL UP1, P4 ;  /* 0x0000000000ff7886 */ /* 0x000fe20002020000 */
[----:B------:R-:W-:Y:S01]  /*44e0*/  UMOV UR20, 0x0 ;  /* 0x0000000000147882 */ /* 0x000fe20000000000 */
[----:B------:R-:W-:Y:S01]  /*44f0*/  UMOV UR21, 0x10000000 ;  /* 0x1000000000157882 */ /* 0x000fe20000000000 */
[----:B------:R-:W-:Y:S01]  /*4500*/  @!P4 R2UR UR9, R3 ;  /* 0x000000000309c2ca */ /* 0x000fe200000e0000 */
[----:B------:R-:W-:Y:S01]  /*4510*/  @!P4 IMAD.X R0, RZ, RZ, R33, P0 ;  /* 0x000000ffff00c224 */ /* 0x000fe200000e0621 */
[----:B------:R-:W-:Y:S01]  /*4520*/  @!UP1 UIADD3 UR10, UPT, UPT, UR18, 0x40, URZ ;  /* 0x00000040120a9890 */ /* 0x000fe2000fffe0ff */
[----:B------:R-:W-:Y:S01]  /*4530*/  ISETP.NE.AND P0, PT, R30, 0x2, PT ;  /* 0x000000021e00780c */ /* 0x000fe20003f05270 */
[----:B------:R-:W-:Y:S01]  /*4540*/  UMOV UR11, UR19 ;  /* 0x00000013000b7c82 */ /* 0x000fe20008000000 */
[----:B------:R-:W-:Y:S01]  /*4550*/  UMOV UR12, UR36 ;  /* 0x00000024000c7c82 */ /* 0x000fe20008000000 */
[----:B------:R-:W-:Y:S01]  /*4560*/  @!P4 R2UR UR8, R0 ;  /* 0x000000000008c2ca */ /* 0x000fe200000e0000 */
[----:B------:R-:W-:Y:S01]  /*4570*/  IMAD.IADD R20, R8, 0x1, R147 ;  /* 0x0000000108147824 */ /* 0x000fe200078e0293 */
[----:B------:R-:W-:Y:S01]  /*4580*/  @P3 R2UR UR36, R28 ;  /* 0x000000001c2432ca */ /* 0x000fe200000e0000 */
[----:B------:R-:W-:Y:S01]  /*4590*/  IMAD.IADD R21, R13, 0x1, R170 ;  /* 0x000000010d157824 */ /* 0x000fe200078e02aa */
[----:B------:R-:W-:Y:S02]  /*45a0*/  SEL R0, RZ, 0x1, P0 ;  /* 0x00000001ff007807 */ /* 0x000fe40000000000 */
[----:B------:R-:W-:Y:S01]  /*45b0*/  LOP3.LUT R31, R31, 0x1, RZ, 0x3c, !PT ;  /* 0x000000011f1f7812 */ /* 0x000fe200078e3cff */
[----:B------:R-:W-:Y:S01]  /*45c0*/  IMAD.U32 R10, RZ, RZ, UR9 ;  /* 0x00000009ff0a7e24 */ /* 0x000fe2000f8e00ff */
[----:B------:R-:W-:Y:S01]  /*45d0*/  @!UP1 UIADD3 UR9, UPT, UPT, UR7, 0x78, URZ ;  /* 0x0000007807099890 */ /* 0x000fe2000fffe0ff */
[----:B------:R-:W-:Y:S02]  /*45e0*/  LOP3.LUT R29, R29, R0, RZ, 0x3c, !PT ;  /* 0x000000001d1d7212 */ /* 0x000fe400078e3cff */
[----:B------:R-:W-:Y:S02]  /*45f0*/  SEL R30, R30, RZ, P0 ;  /* 0x000000ff1e1e7207 */ /* 0x000fe40000000000 */
[----:B------:R-:W-:Y:S01]  /*4600*/  IMAD.U32 R11, RZ, RZ, UR8 ;  /* 0x00000008ff0b7e24 */ /* 0x000fe2000f8e00ff */
[----:B------:R-:W-:Y:S01]  /*4610*/  @!P4 R2UR UR14, R10 ;  /* 0x000000000a0ec2ca */ /* 0x000fe200000e0000 */
[----:B------:R-:W-:Y:S01]  /*4620*/  @!UP1 UIADD3 UR8, UPT, UPT, UR7, 0x2200, URZ ;  /* 0x0000220007089890 */ /* 0x000fe2000fffe0ff */
[----:B------:R-:W-:Y:S02]  /*4630*/  VOTEU.ALL UP1, P4 ;  /* 0x0000000000ff7886 */ /* 0x000fe40002020000 */
[----:B------:R-:W-:Y:S11]  /*4640*/  @!P4 R2UR UR15, R11 ;  /* 0x000000000b0fc2ca */ /* 0x000ff600000e0000 */
[----:B------:R-:W-:Y:S02]  /*4650*/  @!UPT UIADD3 URZ, UPT, UPT, URZ, URZ, URZ ;  /* 0x000000fffffff290 */ /* 0x000fe4000fffe0ff */
[----:B------:R2:W-:Y:S01]  /*4660*/  @!UP1 UTMALDG.3D [UR8], [UR14], desc[UR20] ;  /* 0x000014080e0095b4 */ /* 0x0005e20008011000 */
[----:B------:R2:W-:Y:S01]  /*4670*/  @!P4 SYNCS.ARRIVE.TRANS64.RED.A0TR RZ, [UR7+0x78], R23 ;  /* 0x00007817ffffc9a7 */ /* 0x0005e20008300407 */
[----:B------:R-:W-:Y:S01]  /*4680*/  UPLOP3.LUT UP1, UPT, UPT, UPT, UPT, 0x80, 0x8 ;  /* 0x000000000008789c */ /* 0x000fe20003f2f070 */
[----:B------:R-:W-:Y:S01]  /*4690*/  SYNCS.ARRIVE.TRANS64.RED.A1T0 RZ, [UR13], RZ ;  /* 0x000000ffffff79a7 */ /* 0x000fe2000810040d */
[----:B------:R-:W-:Y:S09]  /*46a0*/  @P3 BRA `(.L_x_79) ;  /* 0xfffffff400503947 */ /* 0x000ff2000383ffff */
[----:B------:R-:W-:-:S04]  /*46b0*/  SHF.L.U32 R3, R31, 0x1f, RZ ;  /* 0x0000001f1f037819 */ /* 0x000fc800000006ff */
[----:B------:R-:W1:Y:S02]  /*46c0*/  SYNCS.PHASECHK.TRANS64.TRYWAIT P0, [UR7+0x80], R3 ;  /* 0x00008003ff0075a7 */ /* 0x000e640008001107 */
[----:B-1----:R-:W-:Y:S05]  /*46d0*/  @!P0 BRA `(.L_x_80) ;  /* 0x0000004400508947 */ /* 0x002fea0003800000 */
.L_x_149:
[----:B-1----:R-:W-:-:S07]  /*46e0*/  MOV R0, UR7 ;  /* 0x0000000700007c02 */ /* 0x002fce0008000f00 */
.L_x_81:
[----:B-1----:R-:W-:-:S04]  /*46f0*/  SHF.L.U32 R3, R31, 0x1f, RZ ;  /* 0x0000001f1f037819 */ /* 0x002fc800000006ff */
[----:B------:R1:W3:Y:S03]  /*4700*/  SYNCS.PHASECHK.TRANS64.TRYWAIT P0, [R0+URZ+0x88], R3 ;  /* 0x00008803000075a7 */ /* 0x0002e600080011ff */
[----:B---3--:R-:W-:Y:S05]  /*4710*/  @!P0 NANOSLEEP.SYNCS 0x989680 ;  /* 0x009896800000895d */ /* 0x008fea0003900000 */
[----:B------:R-:W3:Y:S02]  /*4720*/  @!P0 SYNCS.PHASECHK.TRANS64 P0, [R0+URZ+0x88], R3 ;  /* 0x00008803000085a7 */ /* 0x000ee400080010ff */
[----:B--23--:R-:W-:Y:S05]  /*4730*/  @P0 EXIT ;  /* 0x000000000000094d */ /* 0x00cfea0003800000 */
[----:B------:R-:W-:Y:S05]  /*4740*/  BRA `(.L_x_81) ;  /* 0xfffffffc00e87947 */ /* 0x000fea000383ffff */
.L_x_70:
[----:B------:R-:W-:-:S06]  /*4750*/  UISETP.GE.AND UP1, UPT, UR8, 0x4, UPT ;  /* 0x000000040800788c */ /* 0x000fcc000bf26270 */
[----:B------:R-:W-:-:S13]  /*4760*/  PLOP3.LUT P0, PT, PT, PT, UP1, 0x80, 0x8 ;  /* 0x000000000008781c */ /* 0x000fda0003f0f018 */
[----:B------:R-:W-:Y:S05]  /*4770*/  @!P0 EXIT ;  /* 0x000000000000894d */ /* 0x000fea0003800000 */
[----:B------:R-:W-:Y:S01]  /*4780*/  BAR.SYNC.DEFER_BLOCKING 0x6, 0xa0 ;  /* 0x0182800000007b1d */ /* 0x000fe20000010000 */
[C---:B------:R-:W-:Y:S01]  /*4790*/  IMAD.SHL.U32 R3, R189.reuse, 0x40, RZ ;  /* 0x00000040bd037824 */ /* 0x040fe200078e00ff */
[C---:B------:R-:W-:Y:S01]  /*47a0*/  LOP3.LUT R193, R189.reuse, 0x60, RZ, 0xc0, !PT ;  /* 0x00000060bdc17812 */ /* 0x040fe200078ec0ff */
[C---:B------:R-:W-:Y:S01]  /*47b0*/  IMAD.SHL.U32 R172, R189.reuse, 0x8, RZ ;  /* 0x00000008bdac7824 */ /* 0x040fe200078e00ff */
[C---:B------:R-:W-:Y:S01]  /*47c0*/  LOP3.LUT R191, R189.reuse, 0x2, RZ, 0xc0, !PT ;  /* 0x00000002bdbf7812 */ /* 0x040fe200078ec0ff */
[----:B------:R-:W-:Y:S01]  /*47d0*/  IMAD.U32 R79, R189, 0x10000, RZ ;  /* 0x00010000bd4f7824 */ /* 0x000fe200078e00ff */
[----:B------:R-:W-:Y:S02]  /*47e0*/  UMOV UR49, 0x400 ;  /* 0x0000040000317882 */ /* 0x000fe40000000000 */
[----:B------:R-:W1:Y:S01]  /*47f0*/  LDC R177, c[0x0][0x370] ;  /* 0x0000dc00ffb17b82 */ /* 0x000e620000000800 */
[----:B------:R-:W-:Y:S01]  /*4800*/  ULEA UR49, UR37, UR49, 0x18 ;  /* 0x0000003125317291 */ /* 0x000fe2000f8ec0ff */
[----:B------:R-:W-:Y:S01]  /*4810*/  LOP3.LUT R5, R3, 0x180, RZ, 0xc0, !PT ;  /* 0x0000018003057812 */ /* 0x000fe200078ec0ff */
[----:B------:R-:W-:Y:S01]  /*4820*/  HFMA2 R195, -RZ, RZ, 0, 0 ;  /* 0x00000000ffc37431 */ /* 0x000fe200000001ff */
[----:B------:R-:W-:Y:S01]  /*4830*/  LOP3.LUT R79, R79, 0x600000, RZ, 0xc0, !PT ;  /* 0x006000004f4f7812 */ /* 0x000fe200078ec0ff */
[----:B------:R-:W-:Y:S01]  /*4840*/  UIADD3 UR4, UPT, UPT, UR49, 0x4200, URZ ;  /* 0x0000420031047890 */ /* 0x000fe2000fffe0ff */
[----:B------:R-:W-:Y:S01]  /*4850*/  LOP3.LUT R172, R5, 0x30, R172, 0xf8, !PT ;  /* 0x0000003005ac7812 */ /* 0x000fe200078ef8ac */
[----:B------:R-:W-:Y:S01]  /*4860*/  IMAD.MOV.U32 R76, RZ, RZ, RZ ;  /* 0x000000ffff4c7224 */ /* 0x000fe200078e00ff */
[----:B------:R-:W2:Y:S01]  /*4870*/  LDC R74, c[0x0][0xb0c] ;  /* 0x0002c300ff4a7b82 */ /* 0x000ea20000000800 */
[----:B------:R-:W-:-:S02]  /*4880*/  LOP3.LUT R189, R189, 0x4, RZ, 0xc0, !PT ;  /* 0x00000004bdbd7812 */ /* 0x000fc400078ec0ff */
[----:B------:R-:W-:Y:S02]  /*4890*/  CS2R R182, SRZ ;  /* 0x0000000000b67805 */ /* 0x000fe4000001ff00 */
[----:B------:R-:W-:Y:S02]  /*48a0*/  LOP3.LUT R172, R172, 0x1e40, R3, 0xf8, !PT ;  /* 0x00001e40acac7812 */ /* 0x000fe400078ef803 */
[----:B------:R-:W-:Y:S02]  /*48b0*/  CS2R R180, SRZ ;  /* 0x0000000000b47805 */ /* 0x000fe4000001ff00 */
[----:B------:R-:W-:Y:S01]  /*48c0*/  IADD3 R188, PT, PT, -R189, 0x2, RZ ;  /* 0x00000002bdbc7810 */ /* 0x000fe20007ffe1ff */
[----:B------:R-:W-:Y:S01]  /*48d0*/  IMAD.MOV R176, RZ, RZ, -R191 ;  /* 0x000000ffffb07224 */ /* 0x000fe200078e0abf */
[----:B------:R-:W-:Y:S01]  /*48e0*/  MOV R192, UR4 ;  /* 0x0000000400c07c02 */ /* 0x000fe20008000f00 */
[----:B------:R-:W4:Y:S01]  /*48f0*/  LDC R174, c[0x0][0xb20] ;  /* 0x0002c800ffae7b82 */ /* 0x000f220000000800 */
[----:B------:R-:W3:Y:S01]  /*4900*/  LDS R0, [UR49+0x150] ;  /* 0x00015031ff007984 */ /* 0x000ee20008000800 */
[----:B------:R-:W-:Y:S01]  /*4910*/  VIADD R190, R172, UR49 ;  /* 0x00000031acbe7c36 */ /* 0x000fe20008000000 */
[----:B------:R-:W1:Y:S01]  /*4920*/  LDCU.64 UR52, c[0x0][0x348] ;  /* 0x00006900ff3477ac */ /* 0x000e620008000a00 */
[----:B------:R-:W-:-:S02]  /*4930*/  IMAD.MOV R175, RZ, RZ, -R189 ;  /* 0x000000ffffaf7224 */ /* 0x000fc400078e0abd */
[----:B------:R-:W-:Y:S01]  /*4940*/  VIADD R190, R190, 0x200 ;  /* 0x00000200bebe7836 */ /* 0x000fe20000000000 */
[----:B------:R-:W1:Y:S01]  /*4950*/  LDCU.64 UR38, c[0x0][0x888] ;  /* 0x00011100ff2677ac */ /* 0x000e620008000a00 */
[----:B------:R-:W1:Y:S01]  /*4960*/  LDC R73, c[0x0][0xb30] ;  /* 0x0002cc00ff497b82 */ /* 0x000e620000000800 */
[----:B------:R-:W1:Y:S01]  /*4970*/  LDCU.64 UR44, c[0x0][0x890] ;  /* 0x00011200ff2c77ac */ /* 0x000e620008000a00 */
[----:B------:R-:W-:-:S06]  /*4980*/  UIADD3 UR48, UPT, UPT, UR49, 0x200, URZ ;  /* 0x0000020031307890 */ /* 0x000fcc000fffe0ff */
[----:B------:R-:W1:Y:S08]  /*4990*/  LDC.64 R168, c[0x0][0xb10] ;  /* 0x0002c400ffa87b82 */ /* 0x000e700000000a00 */
[----:B------:R-:W1:Y:S08]  /*49a0*/  LDC.64 R70, c[0x0][0xb18] ;  /* 0x0002c600ff467b82 */ /* 0x000e700000000a00 */
[----:B------:R-:W1:Y:S08]  /*49b0*/  LDC.64 R68, c[0x0][0xb28] ;  /* 0x0002ca00ff447b82 */ /* 0x000e700000000a00 */
[----:B------:R-:W1:Y:S01]  /*49c0*/  LDC.64 R166, c[0x0][0x8b0] ;  /* 0x00022c00ffa67b82 */ /* 0x000e620000000a00 */
[----:B---3--:R-:W-:-:S07]  /*49d0*/  IMAD.IADD R79, R0, 0x1, R79 ;  /* 0x00000001004f7824 */ /* 0x008fce00078e024f */
[----:B------:R-:W3:Y:S08]  /*49e0*/  LDC.64 R164, c[0x0][0x8a8] ;  /* 0x00022a00ffa47b82 */ /* 0x000ef00000000a00 */
[----:B--2-4-:R-:W1:Y:S02]  /*49f0*/  LDC R178, c[0x0][0x374] ;  /* 0x0000dd00ffb27b82 */ /* 0x014e640000000800 */
.L_x_108:
[C---:B------:R-:W-:Y:S02]  /*4a00*/  LEA R0, R195.reuse, UR49, 0x3 ;  /* 0x00000031c3007c11 */ /* 0x040fe4000f8e18ff */
[----:B------:R-:W-:Y:S02]  /*4a10*/  SHF.L.U32 R3, R182, 0x1f, RZ ;  /* 0x0000001fb6037819 */ /* 0x000fe400000006ff */
[----:B------:R-:W-:Y:S02]  /*4a20*/  LEA R16, R195, UR49, 0x4 ;  /* 0x00000031c3107c11 */ /* 0x000fe4000f8e20ff */
[----:B------:R-:W2:Y:S02]  /*4a30*/  SYNCS.PHASECHK.TRANS64.TRYWAIT P0, [R0+URZ+0xa0], R3 ;  /* 0x0000a003000075a7 */ /* 0x000ea400080011ff */
[----:B-12---:R-:W-:Y:S05]  /*4a40*/  @!P0 BRA `(.L_x_82) ;  /* 0x00000040008c8947 */ /* 0x006fea0003800000 */
.L_x_150:
[----:B------:R-:W4:Y:S01]  /*4a50*/  LDC.64 R12, c[0x0][0xb10] ;  /* 0x0002c400ff0c7b82 */ /* 0x000f220000000a00 */
[----:B------:R-:W3:Y:S01]  /*4a60*/  LDS.128 R16, [R16+0x130] ;  /* 0x0001300010107984 */ /* 0x000ee20000000c00 */
[----:B-1----:R-:W-:Y:S01]  /*4a70*/  ISETP.NE.AND P1, PT, R73, 0x1, PT ;  /* 0x000000014900780c */ /* 0x002fe20003f25270 */
[----:B--2---:R-:W-:Y:S01]  /*4a80*/  VIADD R0, R0, 0xb0 ;  /* 0x000000b000007836 */ /* 0x004fe20000000000 */
[----:B------:R-:W-:Y:S04]  /*4a90*/  ISETP.GE.AND P0, PT, R72, 0x1, PT ;  /* 0x000000014800780c */ /* 0x000fe80003f06270 */
[----:B------:R-:W1:Y:S01]  /*4aa0*/  LDC.64 R10, c[0x0][0xb18] ;  /* 0x0002c600ff0a7b82 */ /* 0x000e620000000a00 */
[----:B------:R-:W-:Y:S01]  /*4ab0*/  PRMT R0, RZ, 0x654, R0 ;  /* 0x00000654ff007816 */ /* 0x000fe20000000000 */
[----:B------:R-:W-:Y:S01]  /*4ac0*/  @!PT LDS RZ, [RZ] ;  /* 0x00000000fffff984 */ /* 0x000fe20000000800 */
[----:B------:R-:W-:Y:S01]  /*4ad0*/  @!PT LDS RZ, [RZ] ;  /* 0x00000000fffff984 */ /* 0x000fe20000000800 */
[----:B------:R-:W-:Y:S01]  /*4ae0*/  @!PT LDS RZ, [RZ] ;  /* 0x00000000fffff984 */ /* 0x000fe20000000800 */
[----:B------:R-:W-:Y:S01]  /*4af0*/  @!PT LDS RZ, [RZ] ;  /* 0x00000000fffff984 */ /* 0x000fe20000000800 */
[----:B------:R2:W-:Y:S06]  /*4b00*/  MEMBAR.ALL.CTA ;  /* 0x0000000000007992 */ /* 0x0005ec0000008000 */
[----:B--2---:R-:W2:Y:S01]  /*4b10*/  FENCE.VIEW.ASYNC.S ;  /* 0x00000000000073c6 */ /* 0x004ea20000000000 */
[----:B------:R-:W1:Y:S08]  /*4b20*/  @!P1 LDC R14, c[0x0][0xb20] ;  /* 0x0002c800ff0e9b82 */ /* 0x000e700000000800 */
[----:B------:R-:W1:Y:S01]  /*4b30*/  @!P1 LDC R9, c[0x0][0xb0c] ;  /* 0x0002c300ff099b82 */ /* 0x000e620000000800 */
[----:B--2---:R2:W-:Y:S01]  /*4b40*/  SYNCS.ARRIVE.TRANS64.RED.A1T0 RZ, [R0+URZ], RZ ;  /* 0x000000ff00ff79a7 */ /* 0x0045e200081004ff */
[----:B---3--:R-:W-:Y:S04]  /*4b50*/  LOP3.LUT P4, RZ, R18, 0x1, RZ, 0xc0, !PT ;  /* 0x0000000112ff7812 */ /* 0x008fe8000788c0ff */
[----:B------:R-:W-:Y:S09]  /*4b60*/  P2R R194, PR, RZ, 0x10 ;  /* 0x00000010ffc27803 */ /* 0x000ff20000000000 */
[----:B------:R-:W-:Y:S02]  /*4b70*/  @P4 MOV R77, R16 ;  /* 0x00000010004d4202 */ /* 0x000fe40000000f00 */
[----:B------:R-:W-:Y:S01]  /*4b80*/  @P4 LOP3.LUT R75, R17, 0xffff, RZ, 0xc0, !PT ;  /* 0x0000ffff114b4812 */ /* 0x000fe200078ec0ff */
[----:B--2-4-:R-:W-:Y:S06]  /*4b90*/  @!P0 BRA `(.L_x_83) ;  /* 0x0000000000a48947 */ /* 0x014fec0003800000 */
[----:B------:R-:W-:Y:S01]  /*4ba0*/  IMAD.HI.U32 R23, R178, R71, RZ ;  /* 0x00000047b2177227 */ /* 0x000fe200078e00ff */
[----:B------:R-:W-:Y:S02]  /*4bb0*/  ISETP.NE.AND P0, PT, R70, 0x1, PT ;  /* 0x000000014600780c */ /* 0x000fe40003f05270 */
[----:B------:R-:W-:Y:S01]  /*4bc0*/  ISETP.NE.AND P2, PT, R72, 0x1, PT ;  /* 0x000000014800780c */ /* 0x000fe20003f45270 */
[----:B------:R-:W-:Y:S01]  /*4bd0*/  IMAD.HI.U32 R22, R177, R168, RZ ;  /* 0x000000a8b1167227 */ /* 0x000fe200078e00ff */
[----:B------:R-:W-:Y:S02]  /*4be0*/  SHF.R.U32.HI R23, RZ, R174, R23 ;  /* 0x000000aeff177219 */ /* 0x000fe40000011617 */
[----:B------:R-:W-:Y:S01]  /*4bf0*/  ISETP.NE.AND P3, PT, R74, 0x1, PT ;  /* 0x000000014a00780c */ /* 0x000fe20003f65270 */
[----:B------:R-:W-:Y:S01]  /*4c00*/  IMAD.HI.U32 R26, R77, R168, RZ ;  /* 0x000000a84d1a7227 */ /* 0x000fe200078e00ff */
[----:B------:R-:W-:Y:S02]  /*4c10*/  SHF.R.U32.HI R22, RZ, R169, R22 ;  /* 0x000000a9ff167219 */ /* 0x000fe40000011616 */
[----:B------:R-:W-:Y:S01]  /*4c20*/  SEL R3, R178, R23, !P0 ;  /* 0x00000017b2037207 */ /* 0x000fe20004000000 */
[----:B------:R-:W-:Y:S01]  /*4c30*/  IMAD.HI.U32 R23, R75, R71, RZ ;  /* 0x000000474b177227 */ /* 0x000fe200078e00ff */
[----:B------:R-:W-:Y:S02]  /*4c40*/  SEL R7, R177, R22, !P3 ;  /* 0x00000016b1077207 */ /* 0x000fe40005800000 */
[----:B------:R-:W-:Y:S01]  /*4c50*/  SHF.R.U32.HI R26, RZ, R169, R26 ;  /* 0x000000a9ff1a7219 */ /* 0x000fe2000001161a */
[-C--:B------:R-:W-:Y:S04]  /*4c60*/  IMAD.HI.U32 R22, R3, R68.reuse, RZ ;  /* 0x0000004403167227 */ /* 0x080fe800078e00ff */
[----:B------:R-:W-:Y:S01]  /*4c70*/  IMAD.HI.U32 R24, R7, R68, RZ ;  /* 0x0000004407187227 */ /* 0x000fe200078e00ff */
[-C--:B------:R-:W-:Y:S02]  /*4c80*/  @P2 SHF.R.U32.HI R3, RZ, R69.reuse, R22 ;  /* 0x00000045ff032219 */ /* 0x080fe40000011616 */
[----:B------:R-:W-:Y:S02]  /*4c90*/  SHF.R.U32.HI R22, RZ, R174, R23 ;  /* 0x000000aeff167219 */ /* 0x000fe40000011617 */
[----:B------:R-:W-:Y:S01]  /*4ca0*/  @P2 SHF.R.U32.HI R7, RZ, R69, R24 ;  /* 0x00000045ff072219 */ /* 0x000fe20000011618 */
[C---:B------:R-:W-:Y:S01]  /*4cb0*/  IMAD R2, R72.reuse, R3, RZ ;  /* 0x0000000348027224 */ /* 0x040fe200078e02ff */
[----:B------:R-:W-:Y:S02]  /*4cc0*/  SEL R5, R75, R22, !P0 ;  /* 0x000000164b057207 */ /* 0x000fe40004000000 */
[----:B------:R-:W-:Y:S01]  /*4cd0*/  SEL R3, R77, R26, !P3 ;  /* 0x0000001a4d037207 */ /* 0x000fe20005800000 */
[----:B------:R-:W-:Y:S01]  /*4ce0*/  IMAD R4, R72, R7, RZ ;  /* 0x0000000748047224 */ /* 0x000fe200078e02ff */
[C---:B------:R-:W-:Y:S01]  /*4cf0*/  ISETP.GE.AND P0, PT, R5.reuse, R2, PT ;  /* 0x000000020500720c */ /* 0x040fe20003f06270 */
[----:B------:R-:W-:Y:S03]  /*4d00*/  IMAD.HI.U32 R6, R5, R68, RZ ;  /* 0x0000004405067227 */ /* 0x000fe600078e00ff */
[----:B------:R-:W-:Y:S01]  /*4d10*/  ISETP.GE.OR P0, PT, R3, R4, P0 ;  /* 0x000000040300720c */ /* 0x000fe20000706670 */
[----:B------:R-:W-:Y:S01]  /*4d20*/  IMAD.MOV R4, RZ, RZ, -R3 ;  /* 0x000000ffff047224 */ /* 0x000fe200078e0a03 */
[-C--:B------:R-:W-:Y:S03]  /*4d30*/  SHF.R.U32.HI R6, RZ, R69.reuse, R6 ;  /* 0x00000045ff067219 */ /* 0x080fe60000011606 */
[----:B------:R-:W-:Y:S01]  /*4d40*/  IMAD R77, R74, R4, R77 ;  /* 0x000000044a4d7224 */ /* 0x000fe200078e024d */
[----:B------:R-:W-:Y:S05]  /*4d50*/  SEL R15, R5, R6, !P2 ;  /* 0x00000006050f7207 */ /* 0x000fea0005000000 */
[----:B------:R-:W-:Y:S02]  /*4d60*/  IMAD.MOV R6, RZ, RZ, -R15 ;  /* 0x000000ffff067224 */ /* 0x000fe400078e0a0f */
[C---:B------:R-:W-:Y:S04]  /*4d70*/  @!P0 IMAD.HI.U32 R2, R3.reuse, R68, RZ ;  /* 0x0000004403028227 */ /* 0x040fe800078e00ff */
[----:B------:R-:W-:Y:S01]  /*4d80*/  IMAD R6, R72, R6, R5 ;  /* 0x0000000648067224 */ /* 0x000fe200078e0205 */
[----:B------:R-:W-:Y:S04]  /*4d90*/  @!P0 SHF.R.U32.HI R2, RZ, R69, R2 ;  /* 0x00000045ff028219 */ /* 0x000fe80000011602 */
[----:B------:R-:W-:Y:S02]  /*4da0*/  @!P0 SEL R0, R3, R2, !P2 ;  /* 0x0000000203008207 */ /* 0x000fe40005000000 */
[----:B------:R-:W-:Y:S02]  /*4db0*/  IADD3 R2, PT, PT, -R5, RZ, RZ ;  /* 0x000000ff05027210 */ /* 0x000fe40007ffe1ff */
[----:B------:R-:W-:Y:S01]  /*4dc0*/  @!P0 IADD3 R8, PT, PT, R15, -R0, RZ ;  /* 0x800000000f088210 */ /* 0x000fe20007ffe0ff */
[----:B------:R-:W-:Y:S02]  /*4dd0*/  @!P0 IMAD R0, R7, R6, R0 ;  /* 0x0000000607008224 */ /* 0x000fe400078e0200 */
[----:B------:R-:W-:Y:S02]  /*4de0*/  IMAD R75, R70, R2, R75 ;  /* 0x00000002464b7224 */ /* 0x000fe400078e024b */
[----:B------:R-:W-:Y:S02]  /*4df0*/  @!P0 IMAD R5, R8, R72, R3 ;  /* 0x0000004808058224 */ /* 0x000fe400078e0203 */
[----:B------:R-:W-:Y:S04]  /*4e00*/  @!P0 IMAD.MOV.U32 R3, RZ, RZ, R0 ;  /* 0x000000ffff038224 */ /* 0x000fe800078e0000 */
[----:B------:R-:W-:Y:S02]  /*4e10*/  IMAD R77, R3, R74, R77 ;  /* 0x0000004a034d7224 */ /* 0x000fe400078e024d */
[----:B------:R-:W-:Y:S07]  /*4e20*/  IMAD R75, R5, R70, R75 ;  /* 0x00000046054b7224 */ /* 0x000fee00078e024b */
.L_x_83:
[----:B-1----:R-:W-:Y:S01]  /*4e30*/  @!P1 ISETP.NE.AND P0, PT, R10, 0x1, PT ;  /* 0x000000010a00980c */ /* 0x002fe20003f05270 */
[----:B------:R-:W-:Y:S01]  /*4e40*/  @!P1 IMAD.HI.U32 R0, R77, R12, RZ ;  /* 0x0000000c4d009227 */ /* 0x000fe200078e00ff */
[----:B------:R-:W-:Y:S01]  /*4e50*/  @!P1 ISETP.NE.AND P2, PT, R9, 0x1, PT ;  /* 0x000000010900980c */ /* 0x000fe20003f45270 */
[----:B------:R-:W-:Y:S01]  /*4e60*/  ULOP3.LUT UP0, URZ, UR48, 0x1b0, URZ, 0xc0, !UPT ;  /* 0x000001b030ff7892 */ /* 0x000fe2000f80c0ff */
[----:B------:R-:W-:Y:S01]  /*4e70*/  R2UR UR42, R21 ;  /* 0x00000000152a72ca */ /* 0x000fe200000e0000 */
[----:B------:R-:W-:Y:S01]  /*4e80*/  @!P1 IMAD.HI.U32 R3, R75, R11, RZ ;  /* 0x0000000b4b039227 */ /* 0x000fe200078e00ff */
[----:B------:R-:W-:Y:S02]  /*4e90*/  @!P1 SHF.R.U32.HI R0, RZ, R13, R0 ;  /* 0x0000000dff009219 */ /* 0x000fe40000011600 */
[----:B------:R-:W-:Y:S01]  /*4ea0*/  R2UR UR41, R20 ;  /* 0x00000000142972ca */ /* 0x000fe200000e0000 */
[----:B------:R-:W-:Y:S01]  /*4eb0*/  VIADD R195, R195, 0x1 ;  /* 0x00000001c3c37836 */ /* 0x000fe20000000000 */
[----:B------:R-:W-:Y:S02]  /*4ec0*/  @!P1 SHF.R.U32.HI R2, RZ, R14, R3 ;  /* 0x0000000eff029219 */ /* 0x000fe40000011603 */
[----:B------:R-:W-:Y:S02]  /*4ed0*/  @!P1 SEL R3, R77, R0, !P2 ;  /* 0x000000004d039207 */ /* 0x000fe40005000000 */
[----:B------:R-:W-:Y:S02]  /*4ee0*/  @!P1 SEL R2, R75, R2, !P0 ;  /* 0x000000024b029207 */ /* 0x000fe40004000000 */
[----:B------:R-:W-:Y:S01]  /*4ef0*/  @P4 SHF.R.U32.HI R179, RZ, 0x10, R17 ;  /* 0x00000010ffb34819 */ /* 0x000fe20000011611 */
[----:B------:R-:W-:Y:S02]  /*4f00*/  USHF.L.U32 UR42, UR42, 0x7, URZ ;  /* 0x000000072a2a7899 */ /* 0x000fe400080006ff */
[----:B------:R-:W-:Y:S02]  /*4f10*/  @!P1 IMAD.IADD R0, R2, 0x1, -R3 ;  /* 0x0000000102009824 */ /* 0x000fe400078e0a03 */
[----:B------:R-:W-:Y:S01]  /*4f20*/  @!P1 IMAD.IADD R2, R3, 0x1, -R2 ;  /* 0x0000000103029824 */ /* 0x000fe200078e0a02 */
[----:B------:R-:W-:Y:S01]  /*4f30*/  USHF.L.U32 UR41, UR41, 0x7, URZ ;  /* 0x0000000729297899 */ /* 0x000fe200080006ff */
[----:B------:R-:W-:Y:S02]  /*4f40*/  @!P1 IMAD R77, R0, R9, R77 ;  /* 0x00000009004d9224 */ /* 0x000fe400078e024d */
[----:B------:R-:W-:Y:S01]  /*4f50*/  @!P1 IMAD R75, R2, R10, R75 ;  /* 0x0000000a024b9224 */ /* 0x000fe200078e024b */
[----:B------:R-:W-:Y:S08]  /*4f60*/  BRA.U !UP0, `(.L_x_84) ;  /* 0x0000000108407547 */ /* 0x000ff0000b800000 */
[----:B------:R-:W1:Y:S01]  /*4f70*/  LDCU.64 UR8, c[0x4][0x80] ;  /* 0x01001000ff0877ac */ /* 0x000e620008000a00 */
[----:B------:R-:W-:Y:S01]  /*4f80*/  MOV R3, 0x0 ;  /* 0x0000000000037802 */ /* 0x000fe20000000f00 */
[----:B------:R-:W-:Y:S02]  /*4f90*/  HFMA2 R12, -RZ, RZ, 0, 5.9604644775390625e-08 ;  /* 0x00000001ff0c7431 */ /* 0x000fe400000001ff */
[----:B------:R-:W-:Y:S02]  /*4fa0*/  IMAD.MOV.U32 R8, RZ, RZ, 0x70 ;  /* 0x00000070ff087424 */ /* 0x000fe400078e00ff */
[----:B------:R-:W-:Y:S01]  /*4fb0*/  IMAD.MOV.U32 R13, RZ, RZ, RZ ;  /* 0x000000ffff0d7224 */ /* 0x000fe200078e00ff */
[----:B------:R-:W2:Y:S01]  /*4fc0*/  LDCU.64 UR6, c[0x4][0x88] ;  /* 0x01001100ff0677ac */ /* 0x000ea20008000a00 */
[----:B------:R-:W3:Y:S01]  /*4fd0*/  LDC.64 R2, c[0x4][R3] ;  /* 0x0100000003027b82 */ /* 0x000ee20000000a00 */
[----:B------:R-:W4:Y:S01]  /*4fe0*/  LDCU.64 UR4, c[0x4][0x8] ;  /* 0x01000100ff0477ac */ /* 0x000f220008000a00 */
[----:B-1----:R-:W-:Y:S01]  /*4ff0*/  MOV R5, UR9 ;  /* 0x0000000900057c02 */ /* 0x002fe20008000f00 */
[----:B------:R-:W-:Y:S01]  /*5000*/  IMAD.U32 R4, RZ, RZ, UR8 ;  /* 0x00000008ff047e24 */ /* 0x000fe2000f8e00ff */
[----:B--2---:R-:W-:Y:S01]  /*5010*/  MOV R7, UR7 ;  /* 0x0000000700077c02 */ /* 0x004fe20008000f00 */
[----:B------:R-:W-:Y:S01]  /*5020*/  IMAD.U32 R6, RZ, RZ, UR6 ;  /* 0x00000006ff067e24 */ /* 0x000fe2000f8e00ff */
[----:B----4-:R-:W-:Y:S01]  /*5030*/  MOV R11, UR5 ;  /* 0x00000005000b7c02 */ /* 0x010fe20008000f00 */
[----:B------:R-:W-:Y:S02]  /*5040*/  IMAD.U32 R10, RZ, RZ, UR4 ;  /* 0x00000004ff0a7e24 */ /* 0x000fe4000f8e00ff */
[----:B------:R-:W-:Y:S07]  /*5050*/  LEPC R20, `(.L_x_84) ;  /* 0x000000001014794e */ /* 0x000fee0000000000 */
[----:B---3-5:R-:W-:Y:S05]  /*5060*/  CALL.ABS.NOINC R2 ;  /* 0x0000000002007343 */ /* 0x028fea0003c00000 */
.L_x_84:
[----:B------:R-:W-:Y:S01]  /*5070*/  LOP3.LUT P0, RZ, R192, 0x1b0, RZ, 0xc0, !PT ;  /* 0x000001b0c0ff7812 */ /* 0x000fe2000780c0ff */
[----:B------:R-:W-:Y:S11]  /*5080*/  BSSY.RECONVERGENT B6, `(.L_x_85) ;  /* 0x0000013000067945 */ /* 0x000ff60003800200 */
[----:B------:R-:W-:Y:S01]  /*5090*/  @!UPT UIADD3 URZ, UPT, UPT, URZ, URZ, URZ ;  /* 0x000000fffffff290 */ /* 0x000fe2000fffe0ff */
[----:B------:R-:W-:Y:S05]  /*50a0*/  @!P0 BRA `(.L_x_86) ;  /* 0x0000000000408947 */ /* 0x000fea0003800000 */
        /* <DEDUP_REMOVED lines=16> */
.L_x_86:
[----:B------:R-:W-:Y:S05]  /*51b0*/  BSYNC.RECONVERGENT B6 ;  /* 0x0000000000067941 */ /* 0x000fea0003800200 */
.L_x_85:
[----:B------:R-:W-:Y:S01]  /*51c0*/  ISETP.NE.U32.AND P4, PT, R166, RZ, PT ;  /* 0x000000ffa600720c */ /* 0x000fe20003f85070 */
[----:B------:R-:W-:Y:S01]  /*51d0*/  UISETP.NE.AND UP2, UPT, UR50, URZ, UPT ;  /* 0x000000ff3200728c */ /* 0x000fe2000bf45270 */
[----:B------:R-:W-:Y:S01]  /*51e0*/  ISETP.NE.U32.AND P2, PT, RZ, UR38, PT ;  /* 0x00000026ff007c0c */ /* 0x000fe2000bf45070 */
[----:B------:R-:W-:Y:S01]  /*51f0*/  UISETP.NE.U32.AND UP1, UPT, UR44, URZ, UPT ;  /* 0x000000ff2c00728c */ /* 0x000fe2000bf25070 */
[----:B------:R-:W-:Y:S01]  /*5200*/  ISETP.NE.AND.EX P4, PT, R167, RZ, PT, P4 ;  /* 0x000000ffa700720c */ /* 0x000fe20003f85340 */
[----:B------:R-:W-:Y:S01]  /*5210*/  UPLOP3.LUT UP0, UPT, UPT, UPT, UPT, 0x40, 0x4 ;  /* 0x000000000004789c */ /* 0x000fe20003f0e870 */
[----:B------:R-:W-:Y:S01]  /*5220*/  ISETP.NE.AND.EX P2, PT, RZ, UR39, PT, P2 ;  /* 0x00000027ff007c0c */ /* 0x000fe2000bf45320 */
[----:B------:R-:W-:Y:S01]  /*5230*/  UISETP.NE.AND.EX UP1, UPT, UR45, URZ, UPT, UP1 ;  /* 0x000000ff2d00728c */ /* 0x000fe2000bf25310 */
[----:B------:R-:W-:Y:S04]  /*5240*/  PLOP3.LUT P1, PT, PT, PT, UP2, 0x80, 0x8 ;  /* 0x000000000008781c */ /* 0x000fe80003f2f028 */
[----:B------:R-:W-:Y:S06]  /*5250*/  @UP2 UPLOP3.LUT UP0, UPT, UPT, UPT, UP1, 0x80, 0x8 ;  /* 0x000000000008289c */ /* 0x000fec0003f0f010 */
[----:B------:R-:W-:Y:S01]  /*5260*/  PLOP3.LUT P0, PT, PT, PT, UP0, 0x80, 0x8 ;  /* 0x000000000008781c */ /* 0x000fe20003f0f008 */
[----:B------:R-:W-:Y:S01]  /*5270*/  @!UPT UIADD3 URZ, UPT, UPT, URZ, URZ, URZ ;  /* 0x000000fffffff290 */ /* 0x000fe2000fffe0ff */
[----:B------:R-:W-:Y:S11]  /*5280*/  BRA.U !UP1, `(.L_x_87) ;  /* 0x0000000109387547 */ /* 0x000ff6000b800000 */
[----:B------:R-:W-:Y:S01]  /*5290*/  UISETP.NE.U32.AND UP0, UPT, UR38, URZ, UPT ;  /* 0x000000ff2600728c */ /* 0x000fe2000bf05070 */
[----:B------:R-:W-:Y:S02]  /*52a0*/  HFMA2 R0, -RZ, RZ, 0, 5.9604644775390625e-08 ;  /* 0x00000001ff007431 */ /* 0x000fe400000001ff */
[----:B------:R-:W-:Y:S01]  /*52b0*/  IMAD.MOV.U32 R171, RZ, RZ, 0x1 ;  /* 0x00000001ffab7424 */ /* 0x000fe200078e00ff */
[----:B------:R-:W-:Y:S06]  /*52c0*/  UISETP.NE.AND.EX UP0, UPT, UR39, URZ, UPT, UP0 ;  /* 0x000000ff2700728c */ /* 0x000fec000bf05300 */
[----:B------:R-:W-:Y:S05]  /*52d0*/  PLOP3.LUT P3, PT, PT, PT, UP0, 0x80, 0x8 ;  /* 0x000000000008781c */ /* 0x000fea0003f6f008 */
[----:B------:R-:W1:Y:S01]  /*52e0*/  @UP0 LDCU.64 UR6, c[0x0][0x888] ;  /* 0x00011100ff0607ac */ /* 0x000e620008000a00 */
[----:B------:R-:W-:Y:S07]  /*52f0*/  @UP0 UIMAD UR4, UR36, UR44, URZ ;  /* 0x0000002c240402a4 */ /* 0x000fee000f8e02ff */
[----:B------:R-:W-:Y:S01]  /*5300*/  @!P3 PRMT R171, R0, 0x7610, R171 ;  /* 0x0000761000abb816 */ /* 0x000fe200000000ab */
[----:B-1----:R-:W-:Y:S03]  /*5310*/  @UP0 UIMAD.WIDE UR6, UR4, 0x4, UR6 ;  /* 0x00000004040608a5 */ /* 0x002fe6000f8e0206 */
[----:B------:R-:W1:Y:S03]  /*5320*/  @!UP0 LDCU UR4, c[0x0][0x880] ;  /* 0x00011000ff0487ac */ /* 0x000e660008000800 */
[----:B------:R-:W-:Y:S01]  /*5330*/  IMAD.U32 R2, RZ, RZ, UR6 ;  /* 0x00000006ff027e24 */ /* 0x000fe2000f8e00ff */
[----:B------:R-:W-:Y:S05]  /*5340*/  MOV R3, UR7 ;  /* 0x0000000700037c02 */ /* 0x000fea0008000f00 */
[----:B-----5:R2:W5:Y:S02]  /*5350*/  @P3 LDG.E R81, desc[UR46][R2.64] ;  /* 0x0000002e02513981 */ /* 0x020564000c1e1900 */
[----:B-12---:R-:W-:Y:S02]  /*5360*/  @!P3 IMAD.U32 R81, RZ, RZ, UR4 ;  /* 0x00000004ff51be24 */ /* 0x006fe4000f8e00ff */
.L_x_87:
[----:B------:R-:W-:Y:S05]  /*5370*/  @!P4 BRA `(.L_x_88) ;  /* 0x000000000020c947 */ /* 0x000fea0003800000 */
[----:B------:R-:W-:Y:S04]  /*5380*/  ISETP.NE.U32.AND P3, PT, R164, RZ, PT ;  /* 0x000000ffa400720c */ /* 0x000fe80003f65070 */
[----:B------:R-:W-:Y:S11]  /*5390*/  ISETP.NE.AND.EX P3, PT, R165, RZ, PT, P3 ;  /* 0x000000ffa500720c */ /* 0x000ff60003f65330 */
[----:B------:R-:W-:Y:S02]  /*53a0*/  @!UPT UIADD3 URZ, UPT, UPT, URZ, URZ, URZ ;  /* 0x000000fffffff290 */ /* 0x000fe4000fffe0ff */
[----:B------:R-:W1:Y:S01]  /*53b0*/  @P3 LDC.64 R2, c[0x0][0x8a8] ;  /* 0x00022a00ff023b82 */ /* 0x000e620000000a00 */
[----:B------:R-:W-:Y:S04]  /*53c0*/  @P3 IMAD R0, R166, UR36, RZ ;  /* 0x00000024a6003c24 */ /* 0x000fe8000f8e02ff */
[----:B-1----:R-:W-:Y:S05]  /*53d0*/  @P3 IMAD.WIDE R2, R0, 0x4, R2 ;  /* 0x0000000400023825 */ /* 0x002fea00078e0202 */
[----:B-----5:R1:W5:Y:S02]  /*53e0*/  @P3 LDG.E R78, desc[UR46][R2.64] ;  /* 0x0000002e024e3981 */ /* 0x020364000c1e1900 */
[----:B-1----:R-:W2:Y:S02]  /*53f0*/  @!P3 LDC R78, c[0x0][0x8a0] ;  /* 0x00022800ff4ebb82 */ /* 0x002ea40000000800 */
.L_x_88:
[----:B-----5:R-:W-:Y:S01]  /*5400*/  FSETP.NEU.AND P4, PT, R81, RZ, PT ;  /* 0x000000ff5100720b */ /* 0x020fe20003f8d000 */
[----:B------:R-:W-:Y:S01]  /*5410*/  BSSY B1, `(.L_x_89) ;  /* 0x0000047000017945 */ /* 0x000fe20003800000 */
[----:B------:R-:W-:Y:S01]  /*5420*/  SEL R5, RZ, 0xffffffff, P2 ;  /* 0xffffffffff057807 */ /* 0x000fe20001000000 */
[----:B------:R-:W-:Y:S01]  /*5430*/  IMAD.MOV.U32 R208, RZ, RZ, 0x1 ;  /* 0x00000001ffd07424 */ /* 0x000fe200078e00ff */
[----:B------:R-:W-:Y:S01]  /*5440*/  LOP3.LUT P3, RZ, R171, 0xff, RZ, 0xc0, !PT ;  /* 0x000000ffabff7812 */ /* 0x000fe2000786c0ff */
[C---:B------:R-:W-:Y:S01]  /*5450*/  IMAD R80, R76.reuse, 0x80, R79 ;  /* 0x000000804c507824 */ /* 0x040fe200078e024f */
[----:B------:R-:W-:Y:S02]  /*5460*/  @P1 SEL R0, RZ, 0xffffffff, P4 ;  /* 0xffffffffff001807 */ /* 0x000fe40002000000 */
[----:B------:R-:W-:Y:S02]  /*5470*/  CS2R R162, SRZ ;  /* 0x0000000000a27805 */ /* 0x000fe4000001ff00 */
[----:B------:R-:W-:Y:S02]  /*5480*/  LEA R3, R181, UR49, 0x3 ;  /* 0x00000031b5037c11 */ /* 0x000fe4000f8e18ff */
[----:B------:R-:W-:Y:S02]  /*5490*/  CS2R R160, SRZ ;  /* 0x0000000000a07805 */ /* 0x000fe4000001ff00 */
[----:B------:R-:W-:Y:S02]  /*54a0*/  @P0 SEL R0, R5, R0, !P3 ;  /* 0x0000000005000207 */ /* 0x000fe40005800000 */
[----:B------:R-:W-:Y:S02]  /*54b0*/  CS2R R158, SRZ ;  /* 0x00000000009e7805 */ /* 0x000fe4000001ff00 */
[----:B------:R-:W-:Y:S02]  /*54c0*/  LEA R207, R76, UR49, 0x3 ;  /* 0x000000314ccf7c11 */ /* 0x000fe4000f8e18ff */
[----:B------:R-:W-:Y:S02]  /*54d0*/  CS2R R156, SRZ ;  /* 0x00000000009c7805 */ /* 0x000fe4000001ff00 */
[----:B------:R-:W-:Y:S02]  /*54e0*/  @P1 LOP3.LUT R0, R0, 0x1, RZ, 0xc0, !PT ;  /* 0x0000000100001812 */ /* 0x000fe400078ec0ff */
[----:B------:R-:W-:Y:S02]  /*54f0*/  CS2R R154, SRZ ;  /* 0x00000000009a7805 */ /* 0x000fe4000001ff00 */
[----:B------:R-:W-:Y:S02]  /*5500*/  SHF.L.U32 R2, R183, 0x1f, RZ ;  /* 0x0000001fb7027819 */ /* 0x000fe400000006ff */
[----:B------:R-:W-:Y:S02]  /*5510*/  CS2R R152, SRZ ;  /* 0x0000000000987805 */ /* 0x000fe4000001ff00 */
[----:B------:R-:W-:Y:S02]  /*5520*/  ISETP.NE.U32.OR P6, PT, R0, 0x1, !P1 ;  /* 0x000000010000780c */ /* 0x000fe40004fc5470 */
[----:B------:R-:W-:Y:S02]  /*5530*/  CS2R R150, SRZ ;  /* 0x0000000000967805 */ /* 0x000fe4000001ff00 */
[----:B------:R-:W-:Y:S02]  /*5540*/  PLOP3.LUT P2, PT, PT, PT, UP1, 0x80, 0x8 ;  /* 0x000000000008781c */ /* 0x000fe40003f4f018 */
[----:B------:R-:W-:Y:S02]  /*5550*/  CS2R R148, SRZ ;  /* 0x0000000000947805 */ /* 0x000fe4000001ff00 */
[----:B------:R-:W-:Y:S02]  /*5560*/  SEL R0, RZ, 0xffffffff, P4 ;  /* 0xffffffffff007807 */ /* 0x000fe40002000000 */
[----:B------:R-:W-:Y:S03]  /*5570*/  P2R R184, PR, RZ, 0x40 ;  /* 0x00000040ffb87803 */ /* 0x000fe60000000000 */
[----:B------:R-:W-:Y:S04]  /*5580*/  @P6 SHF.L.U32 R4, R180, 0x1f, RZ ;  /* 0x0000001fb4046819 */ /* 0x000fe800000006ff */
[----:B------:R-:W-:Y:S01]  /*5590*/  @P2 SEL R0, R5, R0, !P3 ;  /* 0x0000000005002207 */ /* 0x000fe20005800000 */
[----:B------:R-:W1:Y:S03]  /*55a0*/  @P6 SYNCS.PHASECHK.TRANS64.TRYWAIT P1, [R3+URZ+0x70], R4 ;  /* 0x00007004030065a7 */ /* 0x000e6600080211ff */
[----:B------:R-:W-:Y:S04]  /*55b0*/  LOP3.LUT R0, R0, 0x1, RZ, 0xc0, !PT ;  /* 0x0000000100007812 */ /* 0x000fe800078ec0ff */
[----:B------:R-:W-:Y:S04]  /*55c0*/  ISETP.NE.U32.AND P5, PT, R0, 0x1, PT ;  /* 0x000000010000780c */ /* 0x000fe80003fa5070 */
[----:B------:R-:W-:Y:S01]  /*55d0*/  P2R R209, PR, RZ, 0x20 ;  /* 0x00000020ffd17803 */ /* 0x000fe20000000000 */
[----:B------:R3:W4:Y:S01]  /*55e0*/  SYNCS.PHASECHK.TRANS64.TRYWAIT P0, [R207+URZ+0xc0], R2 ;  /* 0x0000c002cf0075a7 */ /* 0x00072200080011ff */
[----:B-1----:R-:W-:Y:S01]  /*55f0*/  @P6 SEL R208, RZ, 0x1, !P1 ;  /* 0x00000001ffd06807 */ /* 0x002fe20004800000 */
[----:B---3--:R-:W-:Y:S06]  /*5600*/  @!P6 BRA `(.L_x_90) ;  /* 0x00000000009ce947 */ /* 0x008fec0003800000 */
[----:B------:R-:W-:Y:S01]  /*5610*/  @P5 IMAD R6, R181, 0x2000, R190 ;  /* 0x00002000b5065824 */ /* 0x000fe200078e02be */
[----:B------:R-:W-:Y:S01]  /*5620*/  ISETP.NE.AND P1, PT, R208, RZ, PT ;  /* 0x000000ffd000720c */ /* 0x000fe20003f25270 */
[----:B------:R-:W-:Y:S01]  /*5630*/  BSSY B0, `(.L_x_91) ;  /* 0x0000010000007945 */ /* 0x000fe20003800000 */
[----:B------:R-:W-:Y:S01]  /*5640*/  CS2R R150, SRZ ;  /* 0x0000000000967805 */ /* 0x000fe2000001ff00 */
[--C-:B------:R-:W-:Y:S01]  /*5650*/  @P5 IMAD R7, R191, -0x10, R6.reuse ;  /* 0xfffffff0bf075824 */ /* 0x100fe200078e0206 */
[----:B------:R-:W-:Y:S01]  /*5660*/  CS2R R148, SRZ ;  /* 0x0000000000947805 */ /* 0x000fe2000001ff00 */
[----:B------:R-:W-:Y:S01]  /*5670*/  @P5 IMAD R5, R189, -0x10, R6 ;  /* 0xfffffff0bd055824 */ /* 0x000fe200078e0206 */
[----:B------:R-:W-:Y:S01]  /*5680*/  CS2R R158, SRZ ;  /* 0x00000000009e7805 */ /* 0x000fe2000001ff00 */
[----:B------:R-:W-:Y:S01]  /*5690*/  @P5 IMAD R4, R188, 0x10, R7 ;  /* 0x00000010bc045824 */ /* 0x000fe200078e0207 */
[----:B------:R-:W-:Y:S02]  /*56a0*/  CS2R R156, SRZ ;  /* 0x00000000009c7805 */ /* 0x000fe4000001ff00 */
[----:B------:R-:W-:Y:S02]  /*56b0*/  CS2R R154, SRZ ;  /* 0x00000000009a7805 */ /* 0x000fe4000001ff00 */
[----:B------:R-:W-:Y:S02]  /*56c0*/  CS2R R152, SRZ ;  /* 0x0000000000987805 */ /* 0x000fe4000001ff00 */
[----:B------:R-:W-:Y:S02]  /*56d0*/  CS2R R162, SRZ ;  /* 0x0000000000a27805 */ /* 0x000fe4000001ff00 */
[----:B------:R-:W-:Y:S01]  /*56e0*/  CS2R R160, SRZ ;  /* 0x0000000000a07805 */ /* 0x000fe2000001ff00 */
[----:B------:R-:W-:Y:S06]  /*56f0*/  @P1 BRA `(.L_x_92) ;  /* 0x00000000000c1947 */ /* 0x000fec0003800000 */
[----:B------:R-:W-:Y:S04]  /*5700*/  SHF.L.U32 R0, R180, 0x1f, RZ ;  /* 0x0000001fb4007819 */ /* 0x000fe800000006ff */
[----:B------:R-:W1:Y:S02]  /*5710*/  SYNCS.PHASECHK.TRANS64.TRYWAIT P1, [R3+URZ+0x70], R0 ;  /* 0x00007000030075a7 */ /* 0x000e6400080211ff */
[----:B-1----:R-:W-:Y:S05]  /*5720*/  @!P1 BRA `(.L_x_93) ;  /* 0x0000003400689947 */ /* 0x002fea0003800000 */
.L_x_92:
[----:B------:R-:W-:Y:S05]  /*5730*/  BSYNC B0 ;  /* 0x0000000000007941 */ /* 0x000fea0003800000 */
.L_x_91:
[----:B------:R-:W-:Y:S01]  /*5740*/  ISETP.NE.AND P1, PT, R209, RZ, PT ;  /* 0x000000ffd100720c */ /* 0x000fe20003f25270 */
[----:B-1----:R-:W-:Y:S02]  /*5750*/  VIADD R3, R3, 0x80 ;  /* 0x0000008003037836 */ /* 0x002fe40000000000 */
[----:B------:R-:W-:Y:S02]  /*5760*/  IMAD.U32 R0, RZ, RZ, UR37 ;  /* 0x00000025ff007e24 */ /* 0x000fe4000f8e00ff */
[----:B------:R-:W-:Y:S03]  /*5770*/  VIADD R181, R181, 0x1 ;  /* 0x00000001b5b57836 */ /* 0x000fe60000000000 */
[----:B------:R-:W-:Y:S05]  /*5780*/  PRMT R0, R0, 0x654, R3 ;  /* 0x0000065400007816 */ /* 0x000fea0000000003 */
[----:B------:R1:W3:Y:S04]  /*5790*/  @P1 LDS.128 R148, [R6] ;  /* 0x0000000006941984 */ /* 0x0002e80000000c00 */
[----:B------:R1:W1:Y:S04]  /*57a0*/  @P1 LDS.128 R156, [R5+0x20] ;  /* 0x00002000059c1984 */ /* 0x0002680000000c00 */
[----:B------:R1:W1:Y:S04]  /*57b0*/  @P1 LDS.128 R152, [R7+0x10] ;  /* 0x0000100007981984 */ /* 0x0002680000000c00 */
[----:B------:R1:W1:Y:S01]  /*57c0*/  @P1 LDS.128 R160, [R4+0x10] ;  /* 0x0000100004a01984 */ /* 0x0002620000000c00 */
[C---:B------:R-:W-:Y:S01]  /*57d0*/  ISETP.NE.AND P1, PT, R181.reuse, 0x2, PT ;  /* 0x00000002b500780c */ /* 0x040fe20003f25270 */
[----:B------:R-:W-:Y:S01]  /*57e0*/  @!PT LDS RZ, [RZ] ;  /* 0x00000000fffff984 */ /* 0x000fe20000000800 */
[----:B------:R-:W-:Y:S01]  /*57f0*/  @!PT LDS RZ, [RZ] ;  /* 0x00000000fffff984 */ /* 0x000fe20000000800 */
[----:B------:R-:W-:Y:S01]  /*5800*/  @!PT LDS RZ, [RZ] ;  /* 0x00000000fffff984 */ /* 0x000fe20000000800 */
[----:B------:R-:W-:Y:S01]  /*5810*/  @!PT LDS RZ, [RZ] ;  /* 0x00000000fffff984 */ /* 0x000fe20000000800 */
[----:B------:R5:W-:Y:S06]  /*5820*/  MEMBAR.ALL.CTA ;  /* 0x0000000000007992 */ /* 0x000bec0000008000 */
[----:B-----5:R-:W5:Y:S01]  /*5830*/  FENCE.VIEW.ASYNC.S ;  /* 0x00000000000073c6 */ /* 0x020f620000000000 */
[----:B------:R-:W-:Y:S02]  /*5840*/  SEL R3, RZ, 0x1, P1 ;  /* 0x00000001ff037807 */ /* 0x000fe40000800000 */
[----:B------:R-:W-:Y:S02]  /*5850*/  SEL R181, R181, RZ, P1 ;  /* 0x000000ffb5b57207 */ /* 0x000fe40000800000 */
[----:B------:R-:W-:Y:S01]  /*5860*/  LOP3.LUT R180, R180, R3, RZ, 0x3c, !PT ;  /* 0x00000003b4b47212 */ /* 0x000fe200078e3cff */
[----:B-----5:R1:W-:Y:S06]  /*5870*/  SYNCS.ARRIVE.TRANS64.RED.A1T0 RZ, [R0+URZ], RZ ;  /* 0x000000ff00ff79a7 */ /* 0x0203ec00081004ff */
.L_x_90:
[----:B------:R-:W-:Y:S05]  /*5880*/  BSYNC B1 ;  /* 0x0000000000017941 */ /* 0x000fea0003800000 */
.L_x_89:
[----:B-1----:R-:W-:Y:S04]  /*5890*/  SHF.R.U32.HI R0, RZ, 0x15, R80 ;  /* 0x00000015ff007819 */ /* 0x002fe80000011650 */
[----:B------:R-:W-:Y:S01]  /*58a0*/  LOP3.LUT P1, RZ, R0, 0x3, R173, 0x48, !PT ;  /* 0x0000000300ff7812 */ /* 0x000fe200078248ad */
[----:B------:R-:W-:Y:S01]  /*58b0*/  @!UPT UIADD3 URZ, UPT, UPT, URZ, URZ, URZ ;  /* 0x000000fffffff290 */ /* 0x000fe2000fffe0ff */
[----:B----4-:R-:W-:Y:S11]  /*58c0*/  @P0 BRA `(.L_x_94) ;  /* 0x0000000000080947 */ /* 0x010ff60003800000 */
[----:B------:R-:W1:Y:S02]  /*58d0*/  SYNCS.PHASECHK.TRANS64.TRYWAIT P0, [R207+URZ+0xc0], R2 ;  /* 0x0000c002cf0075a7 */ /* 0x000e6400080011ff */
[----:B-1----:R-:W-:Y:S05]  /*58e0*/  @!P0 BRA `(.L_x_95) ;  /* 0x00000034000c8947 */ /* 0x002fea0003800000 */
.L_x_94:
[----:B------:R-:W-:Y:S04]  /*58f0*/  BSSY.RECONVERGENT B6, `(.L_x_96) ;  /* 0x0000012000067945 */ /* 0x000fe80003800200 */
[----:B------:R-:W-:Y:S05]  /*5900*/  @!P1 BRA `(.L_x_97) ;  /* 0x0000000000409947 */ /* 0x000fea0003800000 */
[----:B------:R-:W4:Y:S01]  /*5910*/  LDCU.64 UR8, c[0x4][0x70] ;  /* 0x01000e00ff0877ac */ /* 0x000f220008000a00 */
[----:B------:R-:W-:Y:S01]  /*5920*/  MOV R3, 0x0 ;  /* 0x0000000000037802 */ /* 0x000fe20000000f00 */
[----:B------:R-:W-:Y:S02]  /*5930*/  HFMA2 R12, -RZ, RZ, 0, 5.9604644775390625e-08 ;  /* 0x00000001ff0c7431 */ /* 0x000fe400000001ff */
[----:B------:R-:W-:Y:S02]  /*5940*/  IMAD.MOV.U32 R8, RZ, RZ, 0x192 ;  /* 0x00000192ff087424 */ /* 0x000fe400078e00ff */
[----:B------:R-:W-:Y:S01]  /*5950*/  IMAD.MOV.U32 R13, RZ, RZ, RZ ;  /* 0x000000ffff0d7224 */ /* 0x000fe200078e00ff */
[----:B------:R-:W5:Y:S01]  /*5960*/  LDCU.64 UR6, c[0x4][0x78] ;  /* 0x01000f00ff0677ac */ /* 0x000f620008000a00 */
[----:B-1----:R-:W1:Y:S01]  /*5970*/  LDC.64 R2, c[0x4][R3] ;  /* 0x0100000003027b82 */ /* 0x002e620000000a00 */
[----:B------:R-:W2:Y:S01]  /*5980*/  LDCU.64 UR4, c[0x4][0x10] ;  /* 0x01000200ff0477ac */ /* 0x000ea20008000a00 */
[----:B----4-:R-:W-:Y:S01]  /*5990*/  MOV R5, UR9 ;  /* 0x0000000900057c02 */ /* 0x010fe20008000f00 */
[----:B------:R-:W-:Y:S01]  /*59a0*/  IMAD.U32 R4, RZ, RZ, UR8 ;  /* 0x00000008ff047e24 */ /* 0x000fe2000f8e00ff */
[----:B-----5:R-:W-:Y:S01]  /*59b0*/  MOV R7, UR7 ;  /* 0x0000000700077c02 */ /* 0x020fe20008000f00 */
[----:B------:R-:W-:Y:S01]  /*59c0*/  IMAD.U32 R6, RZ, RZ, UR6 ;  /* 0x00000006ff067e24 */ /* 0x000fe2000f8e00ff */
[----:B--2---:R-:W-:Y:S01]  /*59d0*/  MOV R11, UR5 ;  /* 0x00000005000b7c02 */ /* 0x004fe20008000f00 */
[----:B------:R-:W-:Y:S02]  /*59e0*/  IMAD.U32 R10, RZ, RZ, UR4 ;  /* 0x00000004ff0a7e24 */ /* 0x000fe4000f8e00ff */
[----:B------:R-:W-:Y:S07]  /*59f0*/  LEPC R20, `(.L_x_97) ;  /* 0x000000001014794e */ /* 0x000fee0000000000 */
[----:B-1-3--:R-:W-:Y:S05]  /*5a00*/  CALL.ABS.NOINC R2 ;  /* 0x0000000002007343 */ /* 0x00afea0003c00000 */
.L_x_97:
[----:B------:R-:W-:Y:S05]  /*5a10*/  BSYNC.RECONVERGENT B6 ;  /* 0x0000000000067941 */ /* 0x000fea0003800200 */
.L_x_96:
[-C--:B---3--:R-:W-:Y:S01]  /*5a20*/  F2FP.F16.E4M3.UNPACK_B R83, R148.reuse ;  /* 0x00000094ff53723e */ /* 0x088fe200020006ff */
[----:B------:R-:W-:Y:S05]  /*5a30*/  WARPSYNC.ALL ;  /* 0x0000000000007948 */ /* 0x000fea0003800000 */
[----:B------:R-:W-:Y:S01]  /*5a40*/  R2UR UR4, R80 ;  /* 0x00000000500472ca */ /* 0x000fe200000e0000 */
[--C-:B------:R-:W-:Y:S01]  /*5a50*/  HADD2.F32 R82, -RZ, R83.reuse.H0_H0 ;  /* 0x20000053ff527230 */ /* 0x100fe20000004100 */
[----:B------:R-:W-:Y:S01]  /*5a60*/  F2FP.F16.E4M3.UNPACK_B R85, R148.H1 ;  /* 0x00000094ff55723e */ /* 0x000fe200030006ff */
[----:B------:R-:W-:Y:S01]  /*5a70*/  HADD2.F32 R83, -RZ, R83.H1_H1 ;  /* 0x30000053ff537230 */ /* 0x000fe20000004100 */
[-C--:B------:R-:W-:Y:S01]  /*5a80*/  F2FP.F16.E4M3.UNPACK_B R87, R149.reuse ;  /* 0x00000095ff57723e */ /* 0x080fe200020006ff */
[----:B------:R-:W-:Y:S01]  /*5a90*/  BSSY.RECONVERGENT B0, `(.L_x_98) ;  /* 0x000011d000007945 */ /* 0x000fe20003800200 */
[----:B------:R-:W-:Y:S01]  /*5aa0*/  F2FP.F16.E4M3.UNPACK_B R89, R149.H1 ;  /* 0x00000095ff59723e */ /* 0x000fe200030006ff */
[----:B------:R-:W-:Y:S01]  /*5ab0*/  HADD2.F32 R84, -RZ, R85.H0_H0 ;  /* 0x20000055ff547230 */ /* 0x000fe20000004100 */
[-C--:B------:R-:W-:Y:S01]  /*5ac0*/  F2FP.F16.E4M3.UNPACK_B R91, R150.reuse ;  /* 0x00000096ff5b723e */ /* 0x080fe200020006ff */
[----:B------:R-:W-:Y:S01]  /*5ad0*/  HADD2.F32 R88, -RZ, R87.H1_H1 ;  /* 0x30000057ff587230 */ /* 0x000fe20000004100 */
[----:B------:R-:W-:Y:S01]  /*5ae0*/  F2FP.F16.E4M3.UNPACK_B R93, R150.H1 ;  /* 0x00000096ff5d723e */ /* 0x000fe200030006ff */
[----:B------:R-:W-:Y:S01]  /*5af0*/  HADD2.F32 R86, -RZ, R85.H1_H1 ;  /* 0x30000055ff567230 */ /* 0x000fe20000004100 */
[-C--:B------:R-:W-:Y:S01]  /*5b00*/  F2FP.F16.E4M3.UNPACK_B R95, R151.reuse ;  /* 0x00000097ff5f723e */ /* 0x080fe200020006ff */
[----:B------:R-:W2:Y:S01]  /*5b10*/  LDTM.x64 R4, tmem[UR4] ;  /* 0x00000004000479ee */ /* 0x000ea20008340000 */
[----:B------:R-:W-:Y:S01]  /*5b20*/  F2FP.F16.E4M3.UNPACK_B R97, R151.H1 ;  /* 0x00000097ff61723e */ /* 0x000fe200030006ff */
[----:B------:R-:W-:Y:S01]  /*5b30*/  HADD2.F32 R85, -RZ, R87.H0_H0 ;  /* 0x20000057ff557230 */ /* 0x000fe20000004100 */
[-C--:B------:R-:W-:Y:S01]  /*5b40*/  F2FP.F16.E4M3.UNPACK_B R99, R152.reuse ;  /* 0x00000098ff63723e */ /* 0x080fe200020006ff */
[----:B------:R-:W-:Y:S01]  /*5b50*/  HADD2.F32 R87, -RZ, R89.H0_H0 ;  /* 0x20000059ff577230 */ /* 0x000fe20000004100 */
[----:B------:R-:W-:Y:S01]  /*5b60*/  F2FP.F16.E4M3.UNPACK_B R101, R152.H1 ;  /* 0x00000098ff65723e */ /* 0x000fe200030006ff */
[----:B------:R-:W-:Y:S01]  /*5b70*/  HADD2.F32 R92, -RZ, R91.H1_H1 ;  /* 0x3000005bff5c7230 */ /* 0x000fe20000004100 */
[----:B------:R-:W-:Y:S01]  /*5b80*/  ISETP.NE.AND P6, PT, R184, RZ, PT ;  /* 0x000000ffb800720c */ /* 0x000fe20003fc5270 */
[----:B------:R-:W-:Y:S01]  /*5b90*/  HADD2.F32 R96, -RZ, R95.H1_H1 ;  /* 0x3000005fff607230 */ /* 0x000fe20000004100 */
[----:B------:R-:W-:Y:S01]  /*5ba0*/  SHF.L.U32 R211, R176, 0x4, RZ ;  /* 0x00000004b0d37819 */ /* 0x000fe200000006ff */
[----:B------:R-:W-:Y:S01]  /*5bb0*/  HADD2.F32 R100, -RZ, R99.H1_H1 ;  /* 0x30000063ff647230 */ /* 0x000fe20000004100 */
[----:B------:R-:W-:Y:S01]  /*5bc0*/  SHF.L.U32 R219, R175, 0x4, RZ ;  /* 0x00000004afdb7819 */ /* 0x000fe200000006ff */
[----:B------:R-:W-:Y:S01]  /*5bd0*/  HADD2.F32 R90, -RZ, R89.H1_H1 ;  /* 0x30000059ff5a7230 */ /* 0x000fe20000004100 */
[C---:B------:R-:W-:Y:S01]  /*5be0*/  IADD3 R204, PT, PT, R190.reuse, R211, RZ ;  /* 0x000000d3becc7210 */ /* 0x040fe20007ffe0ff */
[----:B------:R-:W-:Y:S01]  /*5bf0*/  HADD2.F32 R89, -RZ, R91.H0_H0 ;  /* 0x2000005bff597230 */ /* 0x000fe20000004100 */
[----:B------:R-:W-:Y:S01]  /*5c00*/  IADD3 R206, PT, PT, R190, R219, RZ ;  /* 0x000000dbbece7210 */ /* 0x000fe20007ffe0ff */
[--C-:B------:R-:W-:Y:S01]  /*5c10*/  HADD2.F32 R91, -RZ, R93.reuse.H0_H0 ;  /* 0x2000005dff5b7230 */ /* 0x100fe20000004100 */
[----:B------:R-:W-:Y:S01]  /*5c20*/  SHF.L.U32 R217, R188, 0x4, RZ ;  /* 0x00000004bcd97819 */ /* 0x000fe200000006ff */
[----:B------:R-:W-:Y:S01]  /*5c30*/  HADD2.F32 R94, -RZ, R93.H1_H1 ;  /* 0x3000005dff5e7230 */ /* 0x000fe20000004100 */
[-C--:B------:R-:W-:Y:S01]  /*5c40*/  F2FP.F16.E4M3.UNPACK_B R103, R153.reuse ;  /* 0x00000099ff67723e */ /* 0x080fe200020006ff */
[----:B------:R-:W-:Y:S01]  /*5c50*/  HADD2.F32 R93, -RZ, R95.H0_H0 ;  /* 0x2000005fff5d7230 */ /* 0x000fe20000004100 */
[----:B------:R-:W-:Y:S01]  /*5c60*/  IADD3 R205, PT, PT, R217, R204, RZ ;  /* 0x000000ccd9cd7210 */ /* 0x000fe20007ffe0ff */
[----:B------:R-:W-:Y:S01]  /*5c70*/  HADD2.F32 R95, -RZ, R97.H0_H0 ;  /* 0x20000061ff5f7230 */ /* 0x000fe20000004100 */
[----:B------:R-:W-:Y:S01]  /*5c80*/  F2FP.F16.E4M3.UNPACK_B R105, R153.H1 ;  /* 0x00000099ff69723e */ /* 0x000fe200030006ff */
[C---:B--2---:R-:W-:Y:S01]  /*5c90*/  FMUL R0, R78.reuse, R4 ;  /* 0x000000044e007220 */ /* 0x044fe20000400000 */
[C---:B-1----:R-:W-:Y:S01]  /*5ca0*/  FMUL R2, R78.reuse, R5 ;  /* 0x000000054e027220 */ /* 0x042fe20000400000 */
[C---:B------:R-:W-:Y:S01]  /*5cb0*/  FMUL R4, R78.reuse, R8 ;  /* 0x000000084e047220 */ /* 0x040fe20000400000 */
[C---:B------:R-:W-:Y:S01]  /*5cc0*/  FMUL R5, R78.reuse, R9 ;  /* 0x000000094e057220 */ /* 0x040fe20000400000 */
[C---:B------:R-:W-:Y:S01]  /*5cd0*/  FFMA R0, R81.reuse, R82, R0 ;  /* 0x0000005251007223 */ /* 0x040fe20000000000 */
[C---:B------:R-:W-:Y:S01]  /*5ce0*/  FFMA R2, R81.reuse, R83, R2 ;  /* 0x0000005351027223 */ /* 0x040fe20000000002 */
[C---:B------:R-:W-:Y:S01]  /*5cf0*/  FMUL R8, R78.reuse, R12 ;  /* 0x0000000c4e087220 */ /* 0x040fe20000400000 */
[C---:B------:R-:W-:Y:S01]  /*5d00*/  FMUL R9, R78.reuse, R13 ;  /* 0x0000000d4e097220 */ /* 0x040fe20000400000 */
[C---:B------:R-:W-:Y:S01]  /*5d10*/  FMUL R12, R78.reuse, R16 ;  /* 0x000000104e0c7220 */ /* 0x040fe20000400000 */
[C---:B------:R-:W-:Y:S01]  /*5d20*/  FMUL R13, R78.reuse, R17 ;  /* 0x000000114e0d7220 */ /* 0x040fe20000400000 */
[C---:B------:R-:W-:Y:S01]  /*5d30*/  FMUL R16, R78.reuse, R20 ;  /* 0x000000144e107220 */ /* 0x040fe20000400000 */
[C---:B------:R-:W-:Y:S01]  /*5d40*/  FMUL R17, R78.reuse, R21 ;  /* 0x000000154e117220 */ /* 0x040fe20000400000 */
[----:B------:R-:W-:Y:S02]  /*5d50*/  HADD2.F32 R104, -RZ, R103.H1_H1 ;  /* 0x30000067ff687230 */ /* 0x000fe40000004100 */
[C---:B------:R-:W-:Y:S01]  /*5d60*/  FMUL R20, R78.reuse, R24 ;  /* 0x000000184e147220 */ /* 0x040fe20000400000 */
[C---:B------:R-:W-:Y:S01]  /*5d70*/  FMUL R21, R78.reuse, R25 ;  /* 0x000000194e157220 */ /* 0x040fe20000400000 */
[C---:B------:R-:W-:Y:S01]  /*5d80*/  FMUL R24, R78.reuse, R28 ;  /* 0x0000001c4e187220 */ /* 0x040fe20000400000 */
[C---:B------:R-:W-:Y:S01]  /*5d90*/  FMUL R25, R78.reuse, R29 ;  /* 0x0000001d4e197220 */ /* 0x040fe20000400000 */
[C---:B------:R-:W-:Y:S01]  /*5da0*/  FMUL R28, R78.reuse, R32 ;  /* 0x000000204e1c7220 */ /* 0x040fe20000400000 */
[C---:B------:R-:W-:Y:S01]  /*5db0*/  FMUL R29, R78.reuse, R33 ;  /* 0x000000214e1d7220 */ /* 0x040fe20000400000 */
[C---:B------:R-:W-:Y:S01]  /*5dc0*/  FMUL R32, R78.reuse, R36 ;  /* 0x000000244e207220 */ /* 0x040fe20000400000 */
[----:B------:R-:W-:Y:S01]  /*5dd0*/  F2FP.F16.E4M3.UNPACK_B R107, R154 ;  /* 0x0000009aff6b723e */ /* 0x000fe200020006ff */
[C---:B------:R-:W-:Y:S01]  /*5de0*/  FMUL R33, R78.reuse, R37 ;  /* 0x000000254e217220 */ /* 0x040fe20000400000 */
[C---:B------:R-:W-:Y:S01]  /*5df0*/  FMUL R36, R78.reuse, R40 ;  /* 0x000000284e247220 */ /* 0x040fe20000400000 */
[----:B------:R-:W-:Y:S01]  /*5e00*/  F2FP.F16.E4M3.UNPACK_B R109, R154.H1 ;  /* 0x0000009aff6d723e */ /* 0x000fe200030006ff */
[C---:B------:R-:W-:Y:S01]  /*5e10*/  FMUL R37, R78.reuse, R41 ;  /* 0x000000294e257220 */ /* 0x040fe20000400000 */
[----:B------:R-:W-:Y:S02]  /*5e20*/  HADD2.F32 R108, -RZ, R107.H1_H1 ;  /* 0x3000006bff6c7230 */ /* 0x000fe40000004100 */
        /* <DEDUP_REMOVED lines=26> */
[C---:B------:R-:W-:Y:S01]  /*5fd0*/  FFMA R3, R81.reuse, R84, R3 ;  /* 0x0000005451037223 */ /* 0x040fe20000000003 */
[C---:B------:R-:W-:Y:S01]  /*5fe0*/  FFMA R7, R81.reuse, R86, R7 ;  /* 0x0000005651077223 */ /* 0x040fe20000000007 */
[----:B------:R-:W-:Y:S01]  /*5ff0*/  F2FP.F16.E4M3.UNPACK_B R127, R159 ;  /* 0x0000009fff7f723e */ /* 0x000fe200020006ff */
[C---:B------:R-:W-:Y:S01]  /*6000*/  FFMA R4, R81.reuse, R85, R4 ;  /* 0x0000005551047223 */ /* 0x040fe20000000004 */
[C---:B------:R-:W-:Y:S01]  /*6010*/  FFMA R5, R81.reuse, R88, R5 ;  /* 0x0000005851057223 */ /* 0x040fe20000000005 */
[----:B------:R-:W-:Y:S01]  /*6020*/  F2FP.F16.E4M3.UNPACK_B R129, R159.H1 ;  /* 0x0000009fff81723e */ /* 0x000fe200030006ff */
[----:B------:R-:W-:Y:S01]  /*6030*/  FFMA R6, R81, R87, R6 ;  /* 0x0000005751067223 */ /* 0x000fe20000000006 */
[----:B------:R-:W-:Y:S01]  /*6040*/  F2FP.SATFINITE.E4M3.F32.PACK_AB_MERGE_C R185, R7, R3, RZ ;  /* 0x0000000307b9723e */ /* 0x000fe200048070ff */
[----:B------:R-:W-:Y:S02]  /*6050*/  HADD2.F32 R124, -RZ, R123.H1_H1 ;  /* 0x3000007bff7c7230 */ /* 0x000fe40000004100 */
[----:B------:R-:W-:Y:S01]  /*6060*/  FMUL R11, R78, R11 ;  /* 0x0000000b4e0b7220 */ /* 0x000fe20000400000 */
[----:B------:R-:W-:Y:S01]  /*6070*/  HADD2.F32 R128, -RZ, R127.H1_H1 ;  /* 0x3000007fff807230 */ /* 0x000fe20000004100 */
[----:B------:R-:W-:Y:S01]  /*6080*/  F2FP.SATFINITE.E4M3.F32.PACK_AB_MERGE_C R184, R2, R0, R185 ;  /* 0x0000000002b8723e */ /* 0x000fe200048070b9 */
[C---:B------:R-:W-:Y:S01]  /*6090*/  FMUL R10, R78.reuse, R14 ;  /* 0x0000000e4e0a7220 */ /* 0x040fe20000400000 */
[C---:B------:R-:W-:Y:S01]  /*60a0*/  FFMA R11, R81.reuse, R90, R11 ;  /* 0x0000005a510b7223 */ /* 0x040fe2000000000b */
[C---:B------:R-:W-:Y:S01]  /*60b0*/  FFMA R8, R81.reuse, R89, R8 ;  /* 0x0000005951087223 */ /* 0x040fe20000000008 */
[----:B------:R-:W-:Y:S01]  /*60c0*/  FFMA R9, R81, R92, R9 ;  /* 0x0000005c51097223 */ /* 0x000fe20000000009 */
[----:B------:R-:W-:Y:S01]  /*60d0*/  F2FP.F16.E4M3.UNPACK_B R131, R160 ;  /* 0x000000a0ff83723e */ /* 0x000fe200020006ff */
[----:B------:R-:W-:Y:S01]  /*60e0*/  HADD2.F32 R98, -RZ, R97.H1_H1 ;  /* 0x30000061ff627230 */ /* 0x000fe20000004100 */
[----:B------:R-:W-:Y:S01]  /*60f0*/  F2FP.SATFINITE.E4M3.F32.PACK_AB_MERGE_C R186, R11, R6, RZ ;  /* 0x000000060bba723e */ /* 0x000fe200048070ff */
[----:B------:R-:W-:Y:S01]  /*6100*/  FFMA R10, R81, R91, R10 ;  /* 0x0000005b510a7223 */ /* 0x000fe2000000000a */
[----:B------:R-:W-:Y:S02]  /*6110*/  HADD2.F32 R97, -RZ, R99.H0_H0 ;  /* 0x20000063ff617230 */ /* 0x000fe40000004100 */
[C---:B------:R-:W-:Y:S01]  /*6120*/  FMUL R15, R78.reuse, R15 ;  /* 0x0000000f4e0f7220 */ /* 0x040fe20000400000 */
[----:B------:R-:W-:Y:S01]  /*6130*/  F2FP.SATFINITE.E4M3.F32.PACK_AB_MERGE_C R185, R5, R4, R186 ;  /* 0x0000000405b9723e */ /* 0x000fe200048070ba */
[----:B------:R-:W-:Y:S02]  /*6140*/  HADD2.F32 R132, -RZ, R131.H1_H1 ;  /* 0x30000083ff847230 */ /* 0x000fe40000004100 */
[C---:B------:R-:W-:Y:S01]  /*6150*/  FMUL R14, R78.reuse, R18 ;  /* 0x000000124e0e7220 */ /* 0x040fe20000400000 */
[C---:B------:R-:W-:Y:S01]  /*6160*/  FFMA R15, R81.reuse, R94, R15 ;  /* 0x0000005e510f7223 */ /* 0x040fe2000000000f */
[C---:B------:R-:W-:Y:S01]  /*6170*/  FFMA R12, R81.reuse, R93, R12 ;  /* 0x0000005d510c7223 */ /* 0x040fe2000000000c */
[----:B------:R-:W-:Y:S01]  /*6180*/  FFMA R13, R81, R96, R13 ;  /* 0x00000060510d7223 */ /* 0x000fe2000000000d */
[----:B------:R-:W-:Y:S01]  /*6190*/  F2FP.F16.E4M3.UNPACK_B R133, R160.H1 ;  /* 0x000000a0ff85723e */ /* 0x000fe200030006ff */
[--C-:B------:R-:W-:Y:S01]  /*61a0*/  HADD2.F32 R99, -RZ, R101.reuse.H0_H0 ;  /* 0x20000065ff637230 */ /* 0x100fe20000004100 */
[----:B------:R-:W-:Y:S01]  /*61b0*/  F2FP.SATFINITE.E4M3.F32.PACK_AB_MERGE_C R186, R15, R10, RZ ;  /* 0x0000000a0fba723e */ /* 0x000fe200048070ff */
[----:B------:R-:W-:Y:S01]  /*61c0*/  FFMA R14, R81, R95, R14 ;  /* 0x0000005f510e7223 */ /* 0x000fe2000000000e */
[C---:B------:R-:W-:Y:S01]  /*61d0*/  FMUL R19, R78.reuse, R19 ;  /* 0x000000134e137220 */ /* 0x040fe20000400000 */
[----:B------:R-:W-:Y:S01]  /*61e0*/  HADD2.F32 R102, -RZ, R101.H1_H1 ;  /* 0x30000065ff667230 */ /* 0x000fe20000004100 */
[----:B------:R-:W-:Y:S01]  /*61f0*/  F2FP.SATFINITE.E4M3.F32.PACK_AB_MERGE_C R186, R9, R8, R186 ;  /* 0x0000000809ba723e */ /* 0x000fe200048070ba */
[----:B------:R-:W-:Y:S02]  /*6200*/  HADD2.F32 R101, -RZ, R103.H0_H0 ;  /* 0x20000067ff657230 */ /* 0x000fe40000004100 */
[C---:B------:R-:W-:Y:S01]  /*6210*/  FFMA R19, R81.reuse, R98, R19 ;  /* 0x0000006251137223 */ /* 0x040fe20000000013 */
[C---:B------:R-:W-:Y:S01]  /*6220*/  FFMA R16, R81.reuse, R97, R16 ;  /* 0x0000006151107223 */ /* 0x040fe20000000010 */
[----:B------:R-:W-:Y:S01]  /*6230*/  FFMA R17, R81, R100, R17 ;  /* 0x0000006451117223 */ /* 0x000fe20000000011 */
[C---:B------:R-:W-:Y:S01]  /*6240*/  FMUL R18, R78.reuse, R22 ;  /* 0x000000164e127220 */ /* 0x040fe20000400000 */
[----:B------:R-:W-:Y:S01]  /*6250*/  F2FP.F16.E4M3.UNPACK_B R135, R161 ;  /* 0x000000a1ff87723e */ /* 0x000fe200020006ff */
        /* <DEDUP_REMOVED lines=10> */
[----:B------:R1:W-:Y:S01]  /*6300*/  STS.128 [R172+UR49+0x4200], R184 ;  /* 0x004200b8ac007988 */ /* 0x0003e20008000c31 */
[----:B------:R-:W-:Y:S01]  /*6310*/  HADD2.F32 R136, -RZ, R135.H1_H1 ;  /* 0x30000087ff887230 */ /* 0x000fe20000004100 */
[----:B------:R-:W-:Y:S01]  /*6320*/  F2FP.SATFINITE.E4M3.F32.PACK_AB_MERGE_C R196, R23, R18, RZ ;  /* 0x0000001217c4723e */ /* 0x000fe200048070ff */
[C---:B------:R-:W-:Y:S01]  /*6330*/  FMUL R22, R78.reuse, R26 ;  /* 0x0000001a4e167220 */ /* 0x040fe20000400000 */
[C---:B------:R-:W-:Y:S01]  /*6340*/  FMUL R27, R78.reuse, R27 ;  /* 0x0000001b4e1b7220 */ /* 0x040fe20000400000 */
[--C-:B------:R-:W-:Y:S01]  /*6350*/  HADD2.F32 R107, -RZ, R109.reuse.H0_H0 ;  /* 0x2000006dff6b7230 */ /* 0x100fe20000004100 */
[----:B------:R-:W-:Y:S01]  /*6360*/  F2FP.SATFINITE.E4M3.F32.PACK_AB_MERGE_C R196, R17, R16, R196 ;  /* 0x0000001011c4723e */ /* 0x000fe200048070c4 */
[C---:B------:R-:W-:Y:S01]  /*6370*/  FFMA R22, R81.reuse, R103, R22 ;  /* 0x0000006751167223 */ /* 0x040fe20000000016 */
[C---:B------:R-:W-:Y:S01]  /*6380*/  FFMA R27, R81.reuse, R106, R27 ;  /* 0x0000006a511b7223 */ /* 0x040fe2000000001b */
[C---:B------:R-:W-:Y:S01]  /*6390*/  FFMA R24, R81.reuse, R105, R24 ;  /* 0x0000006951187223 */ /* 0x040fe20000000018 */
[----:B------:R-:W-:Y:S01]  /*63a0*/  F2FP.F16.E4M3.UNPACK_B R137, R161.H1 ;  /* 0x000000a1ff89723e */ /* 0x000fe200030006ff */
[----:B------:R-:W-:Y:S02]  /*63b0*/  HADD2.F32 R110, -RZ, R109.H1_H1 ;  /* 0x3000006dff6e7230 */ /* 0x000fe40000004100 */
[----:B------:R-:W-:Y:S01]  /*63c0*/  FFMA R25, R81, R108, R25 ;  /* 0x0000006c51197223 */ /* 0x000fe20000000019 */
[----:B------:R-:W-:Y:S01]  /*63d0*/  F2FP.SATFINITE.E4M3.F32.PACK_AB_MERGE_C R197, R27, R22, RZ ;  /* 0x000000161bc5723e */ /* 0x000fe200048070ff */
[----:B------:R-:W-:Y:S02]  /*63e0*/  HADD2.F32 R109, -RZ, R111.H0_H0 ;  /* 0x2000006fff6d7230 */ /* 0x000fe40000004100 */
[C---:B------:R-:W-:Y:S01]  /*63f0*/  FMUL R26, R78.reuse, R30 ;  /* 0x0000001e4e1a7220 */ /* 0x040fe20000400000 */
[C---:B------:R-:W-:Y:S01]  /*6400*/  FMUL R31, R78.reuse, R31 ;  /* 0x0000001f4e1f7220 */ /* 0x040fe20000400000 */
[--C-:B------:R-:W-:Y:S01]  /*6410*/  HADD2.F32 R111, -RZ, R113.reuse.H0_H0 ;  /* 0x20000071ff6f7230 */ /* 0x100fe20000004100 */
[----:B------:R-:W-:Y:S01]  /*6420*/  F2FP.SATFINITE.E4M3.F32.PACK_AB_MERGE_C R197, R21, R20, R197 ;  /* 0x0000001415c5723e */ /* 0x000fe200048070c5 */
[C---:B------:R-:W-:Y:S01]  /*6430*/  FFMA R26, R81.reuse, R107, R26 ;  /* 0x0000006b511a7223 */ /* 0x040fe2000000001a */
[C---:B------:R-:W-:Y:S01]  /*6440*/  FFMA R31, R81.reuse, R110, R31 ;  /* 0x0000006e511f7223 */ /* 0x040fe2000000001f */
[C---:B------:R-:W-:Y:S01]  /*6450*/  FFMA R28, R81.reuse, R109, R28 ;  /* 0x0000006d511c7223 */ /* 0x040fe2000000001c */
[----:B------:R-:W-:Y:S01]  /*6460*/  F2FP.F16.E4M3.UNPACK_B R139, R162 ;  /* 0x000000a2ff8b723e */ /* 0x000fe200020006ff */
[----:B------:R-:W-:Y:S02]  /*6470*/  HADD2.F32 R114, -RZ, R113.H1_H1 ;  /* 0x30000071ff727230 */ /* 0x000fe40000004100 */
[----:B------:R-:W-:Y:S01]  /*6480*/  FFMA R29, R81, R112, R29 ;  /* 0x00000070511d7223 */ /* 0x000fe2000000001d */
[----:B------:R-:W-:Y:S01]  /*6490*/  F2FP.SATFINITE.E4M3.F32.PACK_AB_MERGE_C R198, R31, R26, RZ ;  /* 0x0000001a1fc6723e */ /* 0x000fe200048070ff */
[----:B------:R-:W-:Y:S02]  /*64a0*/  HADD2.F32 R113, -RZ, R115.H0_H0 ;  /* 0x20000073ff717230 */ /* 0x000fe40000004100 */
[C---:B------:R-:W-:Y:S01]  /*64b0*/  FMUL R30, R78.reuse, R34 ;  /* 0x000000224e1e7220 */ /* 0x040fe20000400000 */
[----:B------:R-:W-:Y:S01]  /*64c0*/  HADD2.F32 R140, -RZ, R139.H1_H1 ;  /* 0x3000008bff8c7230 */ /* 0x000fe20000004100 */
[----:B------:R-:W-:Y:S01]  /*64d0*/  F2FP.SATFINITE.E4M3.F32.PACK_AB_MERGE_C R198, R25, R24, R198 ;  /* 0x0000001819c6723e */ /* 0x000fe200048070c6 */
[C---:B------:R-:W-:Y:S01]  /*64e0*/  FMUL R35, R78.reuse, R35 ;  /* 0x000000234e237220 */ /* 0x040fe20000400000 */
[--C-:B------:R-:W-:Y:S02]  /*64f0*/  HADD2.F32 R115, -RZ, R117.reuse.H0_H0 ;  /* 0x20000075ff737230 */ /* 0x100fe40000004100 */
[C---:B------:R-:W-:Y:S01]  /*6500*/  FFMA R30, R81.reuse, R111, R30 ;  /* 0x0000006f511e7223 */ /* 0x040fe2000000001e */
[----:B------:R-:W-:Y:S02]  /*6510*/  HADD2.F32 R118, -RZ, R117.H1_H1 ;  /* 0x30000075ff767230 */ /* 0x000fe40000004100 */
[C---:B------:R-:W-:Y:S01]  /*6520*/  FFMA R35, R81.reuse, R114, R35 ;  /* 0x0000007251237223 */ /* 0x040fe20000000023 */
[C---:B------:R-:W-:Y:S01]  /*6530*/  FFMA R32, R81.reuse, R113, R32 ;  /* 0x0000007151207223 */ /* 0x040fe20000000020 */
[----:B------:R-:W-:Y:S01]  /*6540*/  F2FP.F16.E4M3.UNPACK_B R141, R162.H1 ;  /* 0x000000a2ff8d723e */ /* 0x000fe200030006ff */
[----:B------:R-:W-:Y:S01]  /*6550*/  FFMA R33, R81, R116, R33 ;  /* 0x0000007451217223 */ /* 0x000fe20000000021 */
[----:B------:R-:W-:Y:S01]  /*6560*/  HADD2.F32 R117, -RZ, R119.H0_H0 ;  /* 0x20000077ff757230 */ /* 0x000fe20000004100 */
        /* <DEDUP_REMOVED lines=9> */
[----:B------:R1:W-:Y:S01]  /*6600*/  STS.128 [R204+0x4010], R196 ;  /* 0x004010c4cc007388 */ /* 0x0003e20000000c00 */
[----:B------:R-:W-:Y:S01]  /*6610*/  FFMA R37, R81, R120, R37 ;  /* 0x0000007851257223 */ /* 0x000fe20000000025 */
[----:B------:R-:W-:Y:S01]  /*6620*/  F2FP.SATFINITE.E4M3.F32.PACK_AB_MERGE_C R200, R39, R34, RZ ;  /* 0x0000002227c8723e */ /* 0x000fe200048070ff */
[----:B------:R-:W-:Y:S02]  /*6630*/  HADD2.F32 R122, -RZ, R121.H1_H1 ;  /* 0x30000079ff7a7230 */ /* 0x000fe40000004100 */
[C---:B------:R-:W-:Y:S01]  /*6640*/  FMUL R38, R78.reuse, R42 ;  /* 0x0000002a4e267220 */ /* 0x040fe20000400000 */
[----:B------:R-:W-:Y:S01]  /*6650*/  HADD2.F32 R121, -RZ, R123.H0_H0 ;  /* 0x2000007bff797230 */ /* 0x000fe20000004100 */
[----:B------:R-:W-:Y:S01]  /*6660*/  F2FP.SATFINITE.E4M3.F32.PACK_AB_MERGE_C R200, R33, R32, R200 ;  /* 0x0000002021c8723e */ /* 0x000fe200048070c8 */
[----:B------:R-:W-:Y:S02]  /*6670*/  HADD2.F32 R144, -RZ, R143.H1_H1 ;  /* 0x3000008fff907230 */ /* 0x000fe40000004100 */
[C---:B------:R-:W-:Y:S01]  /*6680*/  FFMA R38, R81.reuse, R119, R38 ;  /* 0x0000007751267223 */ /* 0x040fe20000000026 */
[C---:B------:R-:W-:Y:S01]  /*6690*/  FMUL R43, R78.reuse, R43 ;  /* 0x0000002b4e2b7220 */ /* 0x040fe20000400000 */
[--C-:B------:R-:W-:Y:S02]  /*66a0*/  HADD2.F32 R123, -RZ, R125.reuse.H0_H0 ;  /* 0x2000007dff7b7230 */ /* 0x100fe40000004100 */
[C---:B------:R-:W-:Y:S01]  /*66b0*/  FMUL R42, R78.reuse, R46 ;  /* 0x0000002e4e2a7220 */ /* 0x040fe20000400000 */
[----:B------:R-:W-:Y:S02]  /*66c0*/  HADD2.F32 R126, -RZ, R125.H1_H1 ;  /* 0x3000007dff7e7230 */ /* 0x000fe40000004100 */
[C---:B------:R-:W-:Y:S01]  /*66d0*/  FFMA R43, R81.reuse, R122, R43 ;  /* 0x0000007a512b7223 */ /* 0x040fe2000000002b */
[----:B------:R-:W-:Y:S01]  /*66e0*/  F2FP.F16.E4M3.UNPACK_B R145, R163.H1 ;  /* 0x000000a3ff91723e */ /* 0x000fe200030006ff */
[C---:B------:R-:W-:Y:S01]  /*66f0*/  FFMA R40, R81.reuse, R121, R40 ;  /* 0x0000007951287223 */ /* 0x040fe20000000028 */
[----:B------:R-:W-:Y:S01]  /*6700*/  FFMA R41, R81, R124, R41 ;  /* 0x0000007c51297223 */ /* 0x000fe20000000029 */
[----:B------:R-:W-:Y:S01]  /*6710*/  ISETP.NE.AND P0, PT, R193, RZ, PT ;  /* 0x000000ffc100720c */ /* 0x000fe20003f05270 */
[----:B------:R-:W-:Y:S01]  /*6720*/  HADD2.F32 R125, -RZ, R127.H0_H0 ;  /* 0x2000007fff7d7230 */ /* 0x000fe20000004100 */
[----:B------:R-:W-:Y:S01]  /*6730*/  F2FP.SATFINITE.E4M3.F32.PACK_AB_MERGE_C R201, R43, R38, RZ ;  /* 0x000000262bc9723e */ /* 0x000fe200048070ff */
[----:B------:R-:W-:Y:S01]  /*6740*/  FFMA R42, R81, R123, R42 ;  /* 0x0000007b512a7223 */ /* 0x000fe2000000002a */
[C---:B------:R-:W-:Y:S01]  /*6750*/  FMUL R47, R78.reuse, R47 ;  /* 0x0000002f4e2f7220 */ /* 0x040fe20000400000 */
[--C-:B------:R-:W-:Y:S01]  /*6760*/  HADD2.F32 R127, -RZ, R129.reuse.H0_H0 ;  /* 0x20000081ff7f7230 */ /* 0x100fe20000004100 */
[----:B------:R-:W-:Y:S01]  /*6770*/  F2FP.SATFINITE.E4M3.F32.PACK_AB_MERGE_C R201, R37, R36, R201 ;  /* 0x0000002425c9723e */ /* 0x000fe200048070c9 */
[----:B------:R-:W-:Y:S02]  /*6780*/  HADD2.F32 R130, -RZ, R129.H1_H1 ;  /* 0x30000081ff827230 */ /* 0x000fe40000004100 */
[C---:B------:R-:W-:Y:S01]  /*6790*/  FFMA R47, R81.reuse, R126, R47 ;  /* 0x0000007e512f7223 */ /* 0x040fe2000000002f */
[C---:B------:R-:W-:Y:S01]  /*67a0*/  FFMA R44, R81.reuse, R125, R44 ;  /* 0x0000007d512c7223 */ /* 0x040fe2000000002c */
[C---:B------:R-:W-:Y:S01]  /*67b0*/  FFMA R45, R81.reuse, R128, R45 ;  /* 0x00000080512d7223 */ /* 0x040fe2000000002d */
[----:B------:R-:W-:Y:S02]  /*67c0*/  HADD2.F32 R129, -RZ, R131.H0_H0 ;  /* 0x20000083ff817230 */ /* 0x000fe40000004100 */
[C---:B------:R-:W-:Y:S01]  /*67d0*/  FMUL R46, R78.reuse, R50 ;  /* 0x000000324e2e7220 */ /* 0x040fe20000400000 */
[C---:B------:R-:W-:Y:S01]  /*67e0*/  FMUL R51, R78.reuse, R51 ;  /* 0x000000334e337220 */ /* 0x040fe20000400000 */
[--C-:B------:R-:W-:Y:S02]  /*67f0*/  HADD2.F32 R131, -RZ, R133.reuse.H0_H0 ;  /* 0x20000085ff837230 */ /* 0x100fe40000004100 */
[C---:B------:R-:W-:Y:S01]  /*6800*/  FMUL R50, R78.reuse, R54 ;  /* 0x000000364e327220 */ /* 0x040fe20000400000 */
[C---:B------:R-:W-:Y:S01]  /*6810*/  FFMA R46, R81.reuse, R127, R46 ;  /* 0x0000007f512e7223 */ /* 0x040fe2000000002e */
[----:B------:R-:W-:Y:S02]  /*6820*/  HADD2.F32 R134, -RZ, R133.H1_H1 ;  /* 0x30000085ff867230 */ /* 0x000fe40000004100 */
[C---:B------:R-:W-:Y:S01]  /*6830*/  FFMA R51, R81.reuse, R130, R51 ;  /* 0x0000008251337223 */ /* 0x040fe20000000033 */
[----:B------:R-:W-:Y:S02]  /*6840*/  HADD2.F32 R133, -RZ, R135.H0_H0 ;  /* 0x20000087ff857230 */ /* 0x000fe40000004100 */
[C---:B------:R-:W-:Y:S01]  /*6850*/  FMUL R55, R78.reuse, R55 ;  /* 0x000000374e377220 */ /* 0x040fe20000400000 */
[C---:B------:R-:W-:Y:S01]  /*6860*/  FFMA R48, R81.reuse, R129, R48 ;  /* 0x0000008151307223 */ /* 0x040fe20000000030 */
[C---:B------:R-:W-:Y:S01]  /*6870*/  FFMA R49, R81.reuse, R132, R49 ;  /* 0x0000008451317223 */ /* 0x040fe20000000031 */
[--C-:B------:R-:W-:Y:S02]  /*6880*/  HADD2.F32 R135, -RZ, R137.reuse.H0_H0 ;  /* 0x20000089ff877230 */ /* 0x100fe40000004100 */
[C---:B------:R-:W-:Y:S01]  /*6890*/  FFMA R50, R81.reuse, R131, R50 ;  /* 0x0000008351327223 */ /* 0x040fe20000000032 */
[----:B------:R-:W-:Y:S02]  /*68a0*/  HADD2.F32 R138, -RZ, R137.H1_H1 ;  /* 0x30000089ff8a7230 */ /* 0x000fe40000004100 */
[C---:B------:R-:W-:Y:S01]  /*68b0*/  FMUL R54, R78.reuse, R58 ;  /* 0x0000003a4e367220 */ /* 0x040fe20000400000 */
[----:B------:R-:W-:Y:S02]  /*68c0*/  HADD2.F32 R137, -RZ, R139.H0_H0 ;  /* 0x2000008bff897230 */ /* 0x000fe40000004100 */
[C---:B------:R-:W-:Y:S01]  /*68d0*/  FFMA R55, R81.reuse, R134, R55 ;  /* 0x0000008651377223 */ /* 0x040fe20000000037 */
        /* <DEDUP_REMOVED lines=16> */
[----:B------:R-:W-:Y:S01]  /*69e0*/  FFMA R63, R81, R142, R63 ;  /* 0x0000008e513f7223 */ /* 0x000fe2000000003f */
[----:B------:R-:W-:Y:S01]  /*69f0*/  FMUL R67, R78, R67 ;  /* 0x000000434e437220 */ /* 0x000fe20000400000 */
[----:B------:R-:W-:Y:S01]  /*6a00*/  F2FP.SATFINITE.E4M3.F32.PACK_AB_MERGE_C R202, R47, R42, RZ ;  /* 0x0000002a2fca723e */ /* 0x000fe200048070ff */
[----:B------:R-:W-:Y:S01]  /*6a10*/  FFMA R60, R81, R141, R60 ;  /* 0x0000008d513c7223 */ /* 0x000fe2000000003c */
[----:B------:R-:W-:Y:S01]  /*6a20*/  F2FP.SATFINITE.E4M3.F32.PACK_AB_MERGE_C R203, R51, R46, RZ ;  /* 0x0000002e33cb723e */ /* 0x000fe200048070ff */
[C---:B------:R-:W-:Y:S01]  /*6a30*/  FFMA R61, R81.reuse, R144, R61 ;  /* 0x00000090513d7223 */ /* 0x040fe2000000003d */
[C---:B------:R-:W-:Y:S01]  /*6a40*/  FFMA R62, R81.reuse, R143, R62 ;  /* 0x0000008f513e7223 */ /* 0x040fe2000000003e */
[----:B------:R-:W-:Y:S01]  /*6a50*/  FFMA R67, R81, R146, R67 ;  /* 0x0000009251437223 */ /* 0x000fe20000000043 */
[----:B------:R-:W-:Y:S02]  /*6a60*/  F2FP.SATFINITE.E4M3.F32.PACK_AB_MERGE_C R202, R41, R40, R202 ;  /* 0x0000002829ca723e */ /* 0x000fe400048070ca */
[----:B------:R-:W-:Y:S02]  /*6a70*/  F2FP.SATFINITE.E4M3.F32.PACK_AB_MERGE_C R203, R45, R44, R203 ;  /* 0x0000002c2dcb723e */ /* 0x000fe400048070cb */
[----:B------:R-:W-:Y:S02]  /*6a80*/  F2FP.SATFINITE.E4M3.F32.PACK_AB_MERGE_C R212, R55, R50, RZ ;  /* 0x0000003237d4723e */ /* 0x000fe400048070ff */
[----:B------:R-:W-:Y:S01]  /*6a90*/  F2FP.SATFINITE.E4M3.F32.PACK_AB_MERGE_C R213, R59, R54, RZ ;  /* 0x000000363bd5723e */ /* 0x000fe200048070ff */
[----:B------:R1:W-:Y:S01]  /*6aa0*/  STS.128 [R206+0x4020], R200 ;  /* 0x004020c8ce007388 */ /* 0x0003e20000000c00 */
[----:B------:R-:W-:Y:S02]  /*6ab0*/  F2FP.SATFINITE.E4M3.F32.PACK_AB_MERGE_C R214, R63, R58, RZ ;  /* 0x0000003a3fd6723e */ /* 0x000fe400048070ff */
[----:B------:R-:W-:Y:S02]  /*6ac0*/  F2FP.SATFINITE.E4M3.F32.PACK_AB_MERGE_C R215, R67, R62, RZ ;  /* 0x0000003e43d7723e */ /* 0x000fe400048070ff */
[----:B------:R-:W-:Y:S02]  /*6ad0*/  F2FP.SATFINITE.E4M3.F32.PACK_AB_MERGE_C R212, R49, R48, R212 ;  /* 0x0000003031d4723e */ /* 0x000fe400048070d4 */
[----:B------:R-:W-:Y:S02]  /*6ae0*/  F2FP.SATFINITE.E4M3.F32.PACK_AB_MERGE_C R213, R53, R52, R213 ;  /* 0x0000003435d5723e */ /* 0x000fe400048070d5 */
[----:B------:R-:W-:Y:S02]  /*6af0*/  F2FP.SATFINITE.E4M3.F32.PACK_AB_MERGE_C R214, R57, R56, R214 ;  /* 0x0000003839d6723e */ /* 0x000fe400048070d6 */
[----:B------:R-:W-:Y:S02]  /*6b00*/  F2FP.SATFINITE.E4M3.F32.PACK_AB_MERGE_C R215, R61, R60, R215 ;  /* 0x0000003c3dd7723e */ /* 0x000fe400048070d7 */
[----:B------:R-:W-:Y:S02]  /*6b10*/  LEA R210, R181, UR49, 0x3 ;  /* 0x00000031b5d27c11 */ /* 0x000fe4000f8e18ff */
[----:B------:R-:W-:Y:S01]  /*6b20*/  @P6 SHF.L.U32 R221, R180, 0x1f, RZ ;  /* 0x0000001fb4dd6819 */ /* 0x000fe200000006ff */
[----:B------:R1:W-:Y:S01]  /*6b30*/  STS.128 [R205+0x4010], R212 ;  /* 0x004010d4cd007388 */ /* 0x0003e20000000c00 */
[----:B------:R-:W-:Y:S01]  /*6b40*/  @!PT LDS RZ, [RZ] ;  /* 0x00000000fffff984 */ /* 0x000fe20000000800 */
[----:B------:R-:W-:Y:S01]  /*6b50*/  @!PT LDS RZ, [RZ] ;  /* 0x00000000fffff984 */ /* 0x000fe20000000800 */
[----:B------:R-:W-:Y:S01]  /*6b60*/  @!PT LDS RZ, [RZ] ;  /* 0x00000000fffff984 */ /* 0x000fe20000000800 */
[----:B------:R-:W-:Y:S01]  /*6b70*/  @!PT LDS RZ, [RZ] ;  /* 0x00000000fffff984 */ /* 0x000fe20000000800 */
[----:B------:R2:W-:Y:S07]  /*6b80*/  MEMBAR.ALL.CTA ;  /* 0x0000000000007992 */ /* 0x0005ee0000008000 */
[----:B--2---:R-:W2:Y:S02]  /*6b90*/  FENCE.VIEW.ASYNC.S ;  /* 0x00000000000073c6 */ /* 0x004ea40000000000 */
[----:B--2---:R-:W-:Y:S06]  /*6ba0*/  BAR.SYNC.DEFER_BLOCKING 0x1, 0x80 ;  /* 0x0042000000007b1d */ /* 0x004fec0000010000 */
[----:B------:R-:W-:Y:S05]  /*6bb0*/  @P0 BRA `(.L_x_99) ;  /* 0x0000000000280947 */ /* 0x000fea0003800000 */
[----:B------:R-:W-:Y:S02]  /*6bc0*/  UIADD3 UR4, UPT, UPT, UR49, 0x4200, URZ ;  /* 0x0000420031047890 */ /* 0x000fe4000fffe0ff */
[----:B------:R-:W-:Y:S01]  /*6bd0*/  UIADD3 UR6, UP0, UPT, UR52, 0x680, URZ ;  /* 0x0000068034067890 */ /* 0x000fe2000ff1e0ff */
[----:B------:R-:W-:Y:S03]  /*6be0*/  UMOV UR43, UR36 ;  /* 0x00000024002b7c82 */ /* 0x000fe60008000000 */
[----:B------:R-:W-:Y:S01]  /*6bf0*/  MOV R192, UR4 ;  /* 0x0000000400c07c02 */ /* 0x000fe20008000f00 */
[----:B------:R-:W-:Y:S03]  /*6c00*/  UIADD3.X UR7, UPT, UPT, URZ, UR53, URZ, UP0, !UPT ;  /* 0x00000035ff077290 */ /* 0x000fe600087fe4ff */
[----:B------:R-:W-:Y:S11]  /*6c10*/  R2UR UR40, R192 ;  /* 0x00000000c02872ca */ /* 0x000ff600000e0000 */
[----:B------:R-:W-:Y:S02]  /*6c20*/  @!UPT UIADD3 URZ, UPT, UPT, URZ, URZ, URZ ;  /* 0x000000fffffff290 */ /* 0x000fe4000fffe0ff */
[----:B------:R2:W-:Y:S01]  /*6c30*/  UTMASTG.3D [UR40], [UR6] ;  /* 0x00000028060073b5 */ /* 0x0005e20008010000 */
[----:B------:R0:W-:Y:S01]  /*6c40*/  UTMACMDFLUSH ;  /* 0x00000000000079b7 */ /* 0x0001e20000000000 */
[----:B--2---:R-:W-:Y:S04]  /*6c50*/  DEPBAR.LE SB0, 0x1 ;  /* 0x000080400000791a */ /* 0x004fe80000000000 */
.L_x_99:
[----:B------:R-:W-:Y:S05]  /*6c60*/  BSYNC.RECONVERGENT B0 ;  /* 0x0000000000007941 */ /* 0x000fea0003800200 */
.L_x_98:
[----:B------:R-:W-:Y:S06]  /*6c70*/  BAR.SYNC.DEFER_BLOCKING 0x1, 0x80 ;  /* 0x0042000000007b1d */ /* 0x000fec0000010000 */
[----:B------:R-:W2:Y:S01]  /*6c80*/  @P6 SYNCS.PHASECHK.TRANS64.TRYWAIT P0, [R210+URZ+0x70], R221 ;  /* 0x000070ddd20065a7 */ /* 0x000ea200080011ff */
[----:B------:R-:W-:Y:S01]  /*6c90*/  BSSY B1, `(.L_x_100) ;  /* 0x0000023000017945 */ /* 0x000fe20003800000 */
[----:B--2---:R-:W-:Y:S03]  /*6ca0*/  @P6 SEL R208, RZ, 0x1, !P0 ;  /* 0x00000001ffd06807 */ /* 0x004fe60004000000 */
[----:B------:R-:W-:Y:S05]  /*6cb0*/  @!P6 BRA `(.L_x_101) ;  /* 0x000000000080e947 */ /* 0x000fea0003800000 */
[----:B------:R-:W-:Y:S01]  /*6cc0*/  ISETP.NE.AND P1, PT, R209, RZ, PT ;  /* 0x000000ffd100720c */ /* 0x000fe20003f25270 */
[----:B------:R-:W-:Y:S01]  /*6cd0*/  BSSY B0, `(.L_x_102) ;  /* 0x000000a000007945 */ /* 0x000fe20003800000 */
[----:B------:R-:W-:Y:S11]  /*6ce0*/  ISETP.NE.AND P0, PT, R208, RZ, PT ;  /* 0x000000ffd000720c */ /* 0x000ff60003f05270 */
[----:B------:R-:W-:Y:S04]  /*6cf0*/  @P1 IMAD R0, R181, 0x2000, R190 ;  /* 0x00002000b5001824 */ /* 0x000fe800078e02be */
[C---:B------:R-:W-:Y:S01]  /*6d00*/  @P1 IMAD.IADD R2, R0.reuse, 0x1, R211 ;  /* 0x0000000100021824 */ /* 0x040fe200078e02d3 */
[----:B------:R-:W-:Y:S03]  /*6d10*/  @P1 IADD3 R219, PT, PT, R0, R219, RZ ;  /* 0x000000db00db1210 */ /* 0x000fe60007ffe0ff */
[----:B------:R-:W-:Y:S01]  /*6d20*/  @P1 IMAD.IADD R217, R217, 0x1, R2 ;  /* 0x00000001d9d91824 */ /* 0x000fe200078e0202 */
[----:B------:R-:W-:Y:S06]  /*6d30*/  @P0 BRA `(.L_x_103) ;  /* 0x00000000000c0947 */ /* 0x000fec0003800000 */
[----:B------:R-:W-:Y:S04]  /*6d40*/  SHF.L.U32 R3, R180, 0x1f, RZ ;  /* 0x0000001fb4037819 */ /* 0x000fe800000006ff */
[----:B------:R-:W2:Y:S02]  /*6d50*/  SYNCS.PHASECHK.TRANS64.TRYWAIT P0, [R210+URZ+0x70], R3 ;  /* 0x00007003d20075a7 */ /* 0x000ea400080011ff */
[----:B--2---:R-:W-:Y:S05]  /*6d60*/  @!P0 BRA `(.L_x_104) ;  /* 0x0000002000008947 */ /* 0x004fea0003800000 */
.L_x_103:
[----:B------:R-:W-:Y:S05]  /*6d70*/  BSYNC B0 ;  /* 0x0000000000007941 */ /* 0x000fea0003800000 */
.L_x_102:
[----:B------:R-:W-:Y:S01]  /*6d80*/  ISETP.NE.AND P0, PT, R209, RZ, PT ;  /* 0x000000ffd100720c */ /* 0x000fe20003f05270 */
[----:B--2---:R-:W-:Y:S02]  /*6d90*/  VIADD R210, R210, 0x80 ;  /* 0x00000080d2d27836 */ /* 0x004fe40000000000 */
[----:B------:R-:W-:Y:S02]  /*6da0*/  IMAD.U32 R3, RZ, RZ, UR37 ;  /* 0x00000025ff037e24 */ /* 0x000fe4000f8e00ff */
[----:B------:R-:W-:Y:S03]  /*6db0*/  VIADD R181, R181, 0x1 ;  /* 0x00000001b5b57836 */ /* 0x000fe60000000000 */
[----:B------:R-:W-:Y:S05]  /*6dc0*/  PRMT R3, R3, 0x654, R210 ;  /* 0x0000065403037816 */ /* 0x000fea00000000d2 */
[----:B------:R2:W3:Y:S04]  /*6dd0*/  @P0 LDS.128 R148, [R0] ;  /* 0x0000000000940984 */ /* 0x0004e80000000c00 */
[----:B------:R2:W4:Y:S04]  /*6de0*/  @P0 LDS.128 R152, [R2+0x10] ;  /* 0x0000100002980984 */ /* 0x0005280000000c00 */
        /* <DEDUP_REMOVED lines=9> */
[----:B------:R-:W-:Y:S01]  /*6e80*/  SEL R181, R181, RZ, P0 ;  /* 0x000000ffb5b57207 */ /* 0x000fe20000000000 */
[----:B-----5:R5:W-:Y:S02]  /*6e90*/  SYNCS.ARRIVE.TRANS64.RED.A1T0 RZ, [R3+URZ], RZ ;  /* 0x000000ff03ff79a7 */ /* 0x020be400081004ff */
[----:B-----5:R-:W-:Y:S04]  /*6ea0*/  SEL R3, RZ, 0x1, P0 ;  /* 0x00000001ff037807 */ /* 0x020fe80000000000 */
[----:B--234-:R-:W-:Y:S02]  /*6eb0*/  LOP3.LUT R180, R180, R3, RZ, 0x3c, !PT ;  /* 0x00000003b4b47212 */ /* 0x01cfe400078e3cff */
.L_x_101:
[----:B------:R-:W-:Y:S05]  /*6ec0*/  BSYNC B1 ;  /* 0x0000000000017941 */ /* 0x000fea0003800000 */
.L_x_100:
[----:B------:R-:W-:Y:S05]  /*6ed0*/  VIADD R0, R80, 0x40 ;  /* 0x0000004050007836 */ /* 0x000fea0000000000 */
[----:B------:R-:W-:Y:S04]  /*6ee0*/  SHF.R.U32.HI R0, RZ, 0x15, R0 ;  /* 0x00000015ff007819 */ /* 0x000fe80000011600 */
[----:B------:R-:W-:Y:S11]  /*6ef0*/  LOP3.LUT P0, RZ, R0, 0x3, R173, 0x48, !PT ;  /* 0x0000000300ff7812 */ /* 0x000ff600078048ad */
[----:B------:R-:W-:Y:S02]  /*6f00*/  @!UPT UIADD3 URZ, UPT, UPT, URZ, URZ, URZ ;  /* 0x000000fffffff290 */ /* 0x000fe4000fffe0ff */
[----:B------:R-:W-:Y:S05]  /*6f10*/  @!P0 BRA `(.L_x_105) ;  /* 0x0000000000408947 */ /* 0x000fea0003800000 */
[----:B------:R-:W2:Y:S01]  /*6f20*/  LDCU.64 UR8, c[0x4][0x70] ;  /* 0x01000e00ff0877ac */ /* 0x000ea20008000a00 */
[----:B------:R-:W-:Y:S01]  /*6f30*/  MOV R3, 0x0 ;  /* 0x0000000000037802 */ /* 0x000fe20000000f00 */
[----:B------:R-:W-:Y:S02]  /*6f40*/  HFMA2 R12, -RZ, RZ, 0, 5.9604644775390625e-08 ;  /* 0x00000001ff0c7431 */ /* 0x000fe400000001ff */
[----:B------:R-:W-:Y:S02]  /*6f50*/  IMAD.MOV.U32 R8, RZ, RZ, 0x192 ;  /* 0x00000192ff087424 */ /* 0x000fe400078e00ff */
[----:B------:R-:W-:Y:S01]  /*6f60*/  IMAD.MOV.U32 R13, RZ, RZ, RZ ;  /* 0x000000ffff0d7224 */ /* 0x000fe200078e00ff */
[----:B------:R-:W3:Y:S01]  /*6f70*/  LDCU.64 UR6, c[0x4][0x78] ;  /* 0x01000f00ff0677ac */ /* 0x000ee20008000a00 */
[----:B------:R-:W4:Y:S01]  /*6f80*/  LDC.64 R2, c[0x4][R3] ;  /* 0x0100000003027b82 */ /* 0x000f220000000a00 */
[----:B------:R-:W5:Y:S01]  /*6f90*/  LDCU.64 UR4, c[0x4][0x10] ;  /* 0x01000200ff0477ac */ /* 0x000f620008000a00 */
[----:B--2---:R-:W-:Y:S01]  /*6fa0*/  MOV R5, UR9 ;  /* 0x0000000900057c02 */ /* 0x004fe20008000f00 */
[----:B------:R-:W-:Y:S01]  /*6fb0*/  IMAD.U32 R4, RZ, RZ, UR8 ;  /* 0x00000008ff047e24 */ /* 0x000fe2000f8e00ff */
[----:B---3--:R-:W-:Y:S01]  /*6fc0*/  MOV R7, UR7 ;  /* 0x0000000700077c02 */ /* 0x008fe20008000f00 */
[----:B------:R-:W-:Y:S01]  /*6fd0*/  IMAD.U32 R6, RZ, RZ, UR6 ;  /* 0x00000006ff067e24 */ /* 0x000fe2000f8e00ff */
[----:B-----5:R-:W-:Y:S01]  /*6fe0*/  MOV R11, UR5 ;  /* 0x00000005000b7c02 */ /* 0x020fe20008000f00 */
[----:B------:R-:W-:Y:S02]  /*6ff0*/  IMAD.U32 R10, RZ, RZ, UR4 ;  /* 0x00000004ff0a7e24 */ /* 0x000fe4000f8e00ff */
[----:B------:R-:W-:Y:S07]  /*7000*/  LEPC R20, `(.L_x_105) ;  /* 0x000000001014794e */ /* 0x000fee0000000000 */
[----:B-1--4-:R-:W-:Y:S05]  /*7010*/  CALL.ABS.NOINC R2 ;  /* 0x0000000002007343 */ /* 0x012fea0003c00000 */
.L_x_105:
[----:B------:R-:W-:Y:S01]  /*7020*/  ISETP.NE.AND P0, PT, R193, RZ, PT ;  /* 0x000000ffc100720c */ /* 0x000fe20003f05270 */
[----:B------:R-:W-:Y:S05]  /*7030*/  WARPSYNC.ALL ;  /* 0x0000000000007948 */ /* 0x000fea0003800000 */
[----:B------:R-:W-:Y:S01]  /*7040*/  R2UR UR4, R80 ;  /* 0x00000000500472ca */ /* 0x000fe200000e0000 */
[----:B------:R-:W-:Y:S01]  /*7050*/  BSSY.RECONVERGENT B0, `(.L_x_106) ;  /* 0x000011d000007945 */ /* 0x000fe20003800200 */
[----:B------:R-:W-:Y:S02]  /*7060*/  F2FP.F16.E4M3.UNPACK_B R11, R149 ;  /* 0x00000095ff0b723e */ /* 0x000fe400020006ff */
[----:B------:R-:W-:Y:S02]  /*7070*/  F2FP.F16.E4M3.UNPACK_B R10, R150 ;  /* 0x00000096ff0a723e */ /* 0x000fe400020006ff */
[----:B------:R-:W-:Y:S01]  /*7080*/  F2FP.F16.E4M3.UNPACK_B R9, R151 ;  /* 0x00000097ff09723e */ /* 0x000fe200020006ff */
[--C-:B------:R-:W-:Y:S01]  /*7090*/  HADD2.F32 R83, -RZ, R11.reuse.H0_H0 ;  /* 0x2000000bff537230 */ /* 0x100fe20000004100 */
[----:B------:R-:W-:Y:S01]  /*70a0*/  F2FP.F16.E4M3.UNPACK_B R8, R152 ;  /* 0x00000098ff08723e */ /* 0x000fe200020006ff */
[----:B------:R-:W-:Y:S01]  /*70b0*/  HADD2.F32 R84, -RZ, R11.H1_H1 ;  /* 0x3000000bff547230 */ /* 0x000fe20000004100 */
[----:B------:R-:W-:Y:S01]  /*70c0*/  F2FP.F16.E4M3.UNPACK_B R7, R153 ;  /* 0x00000099ff07723e */ /* 0x000fe200020006ff */
[--C-:B------:R-:W-:Y:S01]  /*70d0*/  HADD2.F32 R87, -RZ, R10.reuse.H0_H0 ;  /* 0x2000000aff577230 */ /* 0x100fe20000004100 */
[----:B------:R-:W-:Y:S01]  /*70e0*/  F2FP.F16.E4M3.UNPACK_B R6, R154 ;  /* 0x0000009aff06723e */ /* 0x000fe200020006ff */
[----:B------:R-:W-:Y:S01]  /*70f0*/  HADD2.F32 R88, -RZ, R10.H1_H1 ;  /* 0x3000000aff587230 */ /* 0x000fe20000004100 */
[----:B------:R-:W-:Y:S01]  /*7100*/  F2FP.F16.E4M3.UNPACK_B R5, R155 ;  /* 0x0000009bff05723e */ /* 0x000fe200020006ff */
[--C-:B------:R-:W-:Y:S01]  /*7110*/  HADD2.F32 R91, -RZ, R9.reuse.H0_H0 ;  /* 0x20000009ff5b7230 */ /* 0x100fe20000004100 */
[----:B-1----:R-:W-:Y:S01]  /*7120*/  F2FP.F16.E4M3.UNPACK_B R4, R156 ;  /* 0x0000009cff04723e */ /* 0x002fe200020006ff */
[----:B------:R-:W-:Y:S01]  /*7130*/  HADD2.F32 R92, -RZ, R9.H1_H1 ;  /* 0x30000009ff5c7230 */ /* 0x000fe20000004100 */
[-C--:B------:R-:W-:Y:S01]  /*7140*/  F2FP.F16.E4M3.UNPACK_B R2, R148.reuse ;  /* 0x00000094ff02723e */ /* 0x080fe200020006ff */
[--C-:B------:R-:W-:Y:S01]  /*7150*/  HADD2.F32 R95, -RZ, R8.reuse.H0_H0 ;  /* 0x20000008ff5f7230 */ /* 0x100fe20000004100 */
[----:B------:R-:W-:Y:S01]  /*7160*/  F2FP.F16.E4M3.UNPACK_B R148, R148.H1 ;  /* 0x00000094ff94723e */ /* 0x000fe200030006ff */
[----:B------:R-:W-:Y:S01]  /*7170*/  HADD2.F32 R97, -RZ, R8.H1_H1 ;  /* 0x30000008ff617230 */ /* 0x000fe20000004100 */
[----:B------:R-:W-:Y:S01]  /*7180*/  F2FP.F16.E4M3.UNPACK_B R149, R149.H1 ;  /* 0x00000095ff95723e */ /* 0x000fe200030006ff */
[--C-:B------:R-:W-:Y:S01]  /*7190*/  HADD2.F32 R98, -RZ, R7.reuse.H0_H0 ;  /* 0x20000007ff627230 */ /* 0x100fe20000004100 */
[----:B------:R-:W-:Y:S01]  /*71a0*/  F2FP.F16.E4M3.UNPACK_B R150, R150.H1 ;  /* 0x00000096ff96723e */ /* 0x000fe200030006ff */
[----:B------:R-:W-:Y:S01]  /*71b0*/  HADD2.F32 R101, -RZ, R7.H1_H1 ;  /* 0x30000007ff657230 */ /* 0x000fe20000004100 */
[----:B------:R-:W-:Y:S01]  /*71c0*/  F2FP.F16.E4M3.UNPACK_B R151, R151.H1 ;  /* 0x00000097ff97723e */ /* 0x000fe200030006ff */
[--C-:B------:R-:W-:Y:S01]  /*71d0*/  HADD2.F32 R102, -RZ, R6.reuse.H0_H0 ;  /* 0x20000006ff667230 */ /* 0x100fe20000004100 */
[----:B------:R-:W-:Y:S01]  /*71e0*/  F2FP.F16.E4M3.UNPACK_B R138, R163 ;  /* 0x000000a3ff8a723e */ /* 0x000fe200020006ff */
[----:B------:R-:W-:Y:S01]  /*71f0*/  HADD2.F32 R105, -RZ, R6.H1_H1 ;  /* 0x30000006ff697230 */ /* 0x000fe20000004100 */
[----:B------:R-:W-:Y:S01]  /*7200*/  R2UR UR5, R207 ;  /* 0x00000000cf0572ca */ /* 0x000fe200000e0000 */
        /* <DEDUP_REMOVED lines=8> */
[----:B------:R-:W1:Y:S01]  /*7290*/  LDTM.x64 R4, tmem[UR4+0x40] ;  /* 0x00004004000479ee */ /* 0x000e620008340000 */
[--C-:B------:R-:W-:Y:S01]  /*72a0*/  HADD2.F32 R0, -RZ, R2.reuse.H0_H0 ;  /* 0x20000002ff007230 */ /* 0x100fe20000004100 */
[----:B------:R-:W-:Y:S01]  /*72b0*/  NOP ;  /* 0x0000000000007918 */ /* 0x000fe20000000000 */
[----:B------:R-:W-:Y:S01]  /*72c0*/  HADD2.F32 R2, -RZ, R2.H1_H1 ;  /* 0x30000002ff027230 */ /* 0x000fe20000004100 */
[----:B------:R-:W-:Y:S01]  /*72d0*/  UIADD3 UR5, UPT, UPT, UR5, 0xe0, URZ ;  /* 0x000000e005057890 */ /* 0x000fe2000fffe0ff */
[--C-:B------:R-:W-:Y:S01]  /*72e0*/  HADD2.F32 R86, -RZ, R149.reuse.H1_H1 ;  /* 0x30000095ff567230 */ /* 0x100fe20000004100 */
[----:B------:R-:W-:Y:S01]  /*72f0*/  F2FP.F16.E4M3.UNPACK_B R132, R161 ;  /* 0x000000a1ff84723e */ /* 0x000fe200020006ff */
[--C-:B------:R-:W-:Y:S01]  /*7300*/  HADD2.F32 R114, -RZ, R116.reuse.H0_H0 ;  /* 0x20000074ff727230 */ /* 0x100fe20000004100 */
[----:B------:R-:W-:Y:S01]  /*7310*/  UPRMT UR5, UR37, 0x654, UR5 ;  /* 0x0000065425057896 */ /* 0x000fe20008000005 */
[----:B------:R-:W-:Y:S01]  /*7320*/  HADD2.F32 R117, -RZ, R116.H1_H1 ;  /* 0x30000074ff757230 */ /* 0x000fe20000004100 */
[----:B------:R-:W-:Y:S01]  /*7330*/  F2FP.F16.E4M3.UNPACK_B R136, R162 ;  /* 0x000000a2ff88723e */ /* 0x000fe200020006ff */
[--C-:B------:R-:W-:Y:S01]  /*7340*/  HADD2.F32 R118, -RZ, R120.reuse.H0_H0 ;  /* 0x20000078ff767230 */ /* 0x100fe20000004100 */
[----:B------:R-:W-:Y:S01]  /*7350*/  F2FP.F16.E4M3.UNPACK_B R152, R152.H1 ;  /* 0x00000098ff98723e */ /* 0x000fe200030006ff */
[----:B------:R-:W-:Y:S01]  /*7360*/  HADD2.F32 R121, -RZ, R120.H1_H1 ;  /* 0x30000078ff797230 */ /* 0x000fe20000004100 */
[----:B------:R-:W-:Y:S01]  /*7370*/  F2FP.F16.E4M3.UNPACK_B R153, R153.H1 ;  /* 0x00000099ff99723e */ /* 0x000fe200030006ff */
[--C-:B------:R-:W-:Y:S01]  /*7380*/  HADD2.F32 R122, -RZ, R124.reuse.H0_H0 ;  /* 0x2000007cff7a7230 */ /* 0x100fe20000004100 */
[----:B------:R-:W-:Y:S01]  /*7390*/  F2FP.F16.E4M3.UNPACK_B R154, R154.H1 ;  /* 0x0000009aff9a723e */ /* 0x000fe200030006ff */
[----:B-1----:R-:W-:Y:S01]  /*73a0*/  SYNCS.ARRIVE.TRANS64.RED.A1T0 RZ, [UR5], RZ ;  /* 0x000000ffffff79a7 */ /* 0x002fe20008100405 */
[----:B------:R-:W-:Y:S01]  /*73b0*/  HADD2.F32 R125, -RZ, R124.H1_H1 ;  /* 0x3000007cff7d7230 */ /* 0x000fe20000004100 */
[----:B------:R-:W-:Y:S01]  /*73c0*/  F2FP.F16.E4M3.UNPACK_B R155, R155.H1 ;  /* 0x0000009bff9b723e */ /* 0x000fe200030006ff */
[--C-:B------:R-:W-:Y:S01]  /*73d0*/  HADD2.F32 R126, -RZ, R128.reuse.H0_H0 ;  /* 0x20000080ff7e7230 */ /* 0x100fe20000004100 */
[----:B------:R-:W-:Y:S01]  /*73e0*/  F2FP.F16.E4M3.UNPACK_B R156, R156.H1 ;  /* 0x0000009cff9c723e */ /* 0x000fe200030006ff */
[----:B------:R-:W-:Y:S01]  /*73f0*/  HADD2.F32 R129, -RZ, R128.H1_H1 ;  /* 0x30000080ff817230 */ /* 0x000fe20000004100 */
[----:B------:R-:W-:Y:S01]  /*7400*/  F2FP.F16.E4M3.UNPACK_B R157, R157.H1 ;  /* 0x0000009dff9d723e */ /* 0x000fe200030006ff */
[C---:B------:R-:W-:Y:S01]  /*7410*/  FMUL R4, R78.reuse, R4 ;  /* 0x000000044e047220 */ /* 0x040fe20000400000 */
[C---:B------:R-:W-:Y:S01]  /*7420*/  FMUL R5, R78.reuse, R5 ;  /* 0x000000054e057220 */ /* 0x040fe20000400000 */
[----:B------:R-:W-:Y:S02]  /*7430*/  HADD2.F32 R3, -RZ, R148.H0_H0 ;  /* 0x20000094ff037230 */ /* 0x000fe40000004100 */
        /* <DEDUP_REMOVED lines=9> */
[C---:B------:R-:W-:Y:S01]  /*74d0*/  FMUL R2, R78.reuse, R21 ;  /* 0x000000154e027220 */ /* 0x040fe20000400000 */
[C---:B------:R-:W-:Y:S01]  /*74e0*/  FMUL R21, R78.reuse, R28 ;  /* 0x0000001c4e157220 */ /* 0x040fe20000400000 */
[----:B------:R-:W-:Y:S02]  /*74f0*/  HADD2.F32 R130, -RZ, R132.H0_H0 ;  /* 0x20000084ff827230 */ /* 0x000fe40000004100 */
[C---:B------:R-:W-:Y:S01]  /*7500*/  FMUL R6, R78.reuse, R6 ;  /* 0x000000064e067220 */ /* 0x040fe20000400000 */
[----:B------:R-:W-:Y:S02]  /*7510*/  HADD2.F32 R82, -RZ, R148.H1_H1 ;  /* 0x30000094ff527230 */ /* 0x000fe40000004100 */
[C---:B------:R-:W-:Y:S01]  /*7520*/  FMUL R7, R78.reuse, R7 ;  /* 0x000000074e077220 */ /* 0x040fe20000400000 */
[----:B------:R-:W-:Y:S02]  /*7530*/  HADD2.F32 R85, -RZ, R149.H0_H0 ;  /* 0x20000095ff557230 */ /* 0x000fe40000004100 */
[C---:B------:R-:W-:Y:S01]  /*7540*/  FFMA R6, R81.reuse, R3, R6 ;  /* 0x0000000351067223 */ /* 0x040fe20000000006 */
[----:B------:R-:W-:Y:S02]  /*7550*/  HADD2.F32 R133, -RZ, R132.H1_H1 ;  /* 0x30000084ff857230 */ /* 0x000fe40000004100 */
[C---:B------:R-:W-:Y:S01]  /*7560*/  FFMA R7, R81.reuse, R82, R7 ;  /* 0x0000005251077223 */ /* 0x040fe20000000007 */
[C---:B------:R-:W-:Y:S01]  /*7570*/  FFMA R8, R81.reuse, R83, R8 ;  /* 0x0000005351087223 */ /* 0x040fe20000000008 */
[C---:B------:R-:W-:Y:S01]  /*7580*/  FFMA R9, R81.reuse, R84, R9 ;  /* 0x0000005451097223 */ /* 0x040fe20000000009 */
[--C-:B------:R-:W-:Y:S02]  /*7590*/  HADD2.F32 R82, -RZ, R138.reuse.H0_H0 ;  /* 0x2000008aff527230 */ /* 0x100fe40000004100 */
[C---:B------:R-:W-:Y:S01]  /*75a0*/  FMUL R10, R78.reuse, R10 ;  /* 0x0000000a4e0a7220 */ /* 0x040fe20000400000 */
[----:B------:R-:W-:Y:S02]  /*75b0*/  HADD2.F32 R83, -RZ, R138.H1_H1 ;  /* 0x3000008aff537230 */ /* 0x000fe40000004100 */
[C---:B------:R-:W-:Y:S01]  /*75c0*/  FMUL R11, R78.reuse, R11 ;  /* 0x0000000b4e0b7220 */ /* 0x040fe20000400000 */
[----:B------:R-:W-:Y:S02]  /*75d0*/  HADD2.F32 R89, -RZ, R150.H0_H0 ;  /* 0x20000096ff597230 */ /* 0x000fe40000004100 */
[C---:B------:R-:W-:Y:S01]  /*75e0*/  FFMA R10, R81.reuse, R85, R10 ;  /* 0x00000055510a7223 */ /* 0x040fe2000000000a */
[--C-:B------:R-:W-:Y:S02]  /*75f0*/  HADD2.F32 R134, -RZ, R136.reuse.H0_H0 ;  /* 0x20000088ff867230 */ /* 0x100fe40000004100 */
[C---:B------:R-:W-:Y:S01]  /*7600*/  FFMA R11, R81.reuse, R86, R11 ;  /* 0x00000056510b7223 */ /* 0x040fe2000000000b */
[C---:B------:R-:W-:Y:S01]  /*7610*/  FFMA R12, R81.reuse, R87, R12 ;  /* 0x00000057510c7223 */ /* 0x040fe2000000000c */
[----:B------:R-:W-:Y:S01]  /*7620*/  FFMA R13, R81, R88, R13 ;  /* 0x00000058510d7223 */ /* 0x000fe2000000000d */
[----:B------:R-:W-:Y:S01]  /*7630*/  F2FP.SATFINITE.E4M3.F32.PACK_AB_MERGE_C R86, R7, R6, RZ ;  /* 0x000000060756723e */ /* 0x000fe200048070ff */
[C---:B------:R-:W-:Y:S01]  /*7640*/  FMUL R7, R78.reuse, R24 ;  /* 0x000000184e077220 */ /* 0x040fe20000400000 */
[----:B------:R-:W-:Y:S01]  /*7650*/  F2FP.SATFINITE.E4M3.F32.PACK_AB_MERGE_C R138, R11, R10, RZ ;  /* 0x0000000a0b8a723e */ /* 0x000fe200048070ff */
[C---:B------:R-:W-:Y:S01]  /*7660*/  FMUL R10, R78.reuse, R25 ;  /* 0x000000194e0a7220 */ /* 0x040fe20000400000 */
[C---:B------:R-:W-:Y:S01]  /*7670*/  FMUL R25, R78.reuse, R32 ;  /* 0x000000204e197220 */ /* 0x040fe20000400000 */
[----:B------:R-:W-:Y:S02]  /*7680*/  HADD2.F32 R137, -RZ, R136.H1_H1 ;  /* 0x30000088ff897230 */ /* 0x000fe40000004100 */
[C---:B------:R-:W-:Y:S01]  /*7690*/  FMUL R14, R78.reuse, R14 ;  /* 0x0000000e4e0e7220 */ /* 0x040fe20000400000 */
[----:B------:R-:W-:Y:S02]  /*76a0*/  HADD2.F32 R90, -RZ, R150.H1_H1 ;  /* 0x30000096ff5a7230 */ /* 0x000fe40000004100 */
[C---:B------:R-:W-:Y:S01]  /*76b0*/  FMUL R15, R78.reuse, R15 ;  /* 0x0000000f4e0f7220 */ /* 0x040fe20000400000 */
[--C-:B------:R-:W-:Y:S02]  /*76c0*/  HADD2.F32 R93, -RZ, R151.reuse.H0_H0 ;  /* 0x20000097ff5d7230 */ /* 0x100fe40000004100 */
[C---:B------:R-:W-:Y:S01]  /*76d0*/  FFMA R14, R81.reuse, R89, R14 ;  /* 0x00000059510e7223 */ /* 0x040fe2000000000e */
[----:B------:R-:W-:Y:S02]  /*76e0*/  HADD2.F32 R94, -RZ, R151.H1_H1 ;  /* 0x30000097ff5e7230 */ /* 0x000fe40000004100 */
[C---:B------:R-:W-:Y:S01]  /*76f0*/  FFMA R15, R81.reuse, R90, R15 ;  /* 0x0000005a510f7223 */ /* 0x040fe2000000000f */
[C---:B------:R-:W-:Y:S01]  /*7700*/  FFMA R16, R81.reuse, R91, R16 ;  /* 0x0000005b51107223 */ /* 0x040fe20000000010 */
[----:B------:R-:W-:Y:S01]  /*7710*/  FFMA R17, R81, R92, R17 ;  /* 0x0000005c51117223 */ /* 0x000fe20000000011 */
[C---:B------:R-:W-:Y:S01]  /*7720*/  FMUL R18, R78.reuse, R18 ;  /* 0x000000124e127220 */ /* 0x040fe20000400000 */
[C---:B------:R-:W-:Y:S01]  /*7730*/  FMUL R19, R78.reuse, R19 ;  /* 0x000000134e137220 */ /* 0x040fe20000400000 */
[--C-:B------:R-:W-:Y:S01]  /*7740*/  HADD2.F32 R96, -RZ, R152.reuse.H0_H0 ;  /* 0x20000098ff607230 */ /* 0x100fe20000004100 */
[----:B------:R-:W-:Y:S01]  /*7750*/  F2FP.SATFINITE.E4M3.F32.PACK_AB_MERGE_C R14, R15, R14, RZ ;  /* 0x0000000e0f0e723e */ /* 0x000fe200048070ff */
[C---:B------:R-:W-:Y:S01]  /*7760*/  FFMA R18, R81.reuse, R93, R18 ;  /* 0x0000005d51127223 */ /* 0x040fe20000000012 */
[C---:B------:R-:W-:Y:S01]  /*7770*/  FFMA R19, R81.reuse, R94, R19 ;  /* 0x0000005e51137223 */ /* 0x040fe20000000013 */
[C---:B------:R-:W-:Y:S01]  /*7780*/  FFMA R0, R81.reuse, R95, R0 ;  /* 0x0000005f51007223 */ /* 0x040fe20000000000 */
[----:B------:R-:W-:Y:S01]  /*7790*/  FFMA R2, R81, R97, R2 ;  /* 0x0000006151027223 */ /* 0x000fe20000000002 */
[----:B------:R-:W-:Y:S02]  /*77a0*/  HADD2.F32 R99, -RZ, R152.H1_H1 ;  /* 0x30000098ff637230 */ /* 0x000fe40000004100 */
[C---:B------:R-:W-:Y:S01]  /*77b0*/  FMUL R3, R78.reuse, R22 ;  /* 0x000000164e037220 */ /* 0x040fe20000400000 */
[----:B------:R-:W-:Y:S01]  /*77c0*/  F2FP.SATFINITE.E4M3.F32.PACK_AB_MERGE_C R18, R19, R18, RZ ;  /* 0x000000121312723e */ /* 0x000fe200048070ff */
[C---:B------:R-:W-:Y:S01]  /*77d0*/  FMUL R22, R78.reuse, R29 ;  /* 0x0000001d4e167220 */ /* 0x040fe20000400000 */
[C---:B------:R-:W-:Y:S01]  /*77e0*/  FMUL R29, R78.reuse, R36 ;  /* 0x000000244e1d7220 */ /* 0x040fe20000400000 */
[C---:B------:R-:W-:Y:S01]  /*77f0*/  FFMA R3, R81.reuse, R96, R3 ;  /* 0x0000006051037223 */ /* 0x040fe20000000003 */
[C---:B------:R-:W-:Y:S01]  /*7800*/  FMUL R6, R78.reuse, R23 ;  /* 0x000000174e067220 */ /* 0x040fe20000400000 */
[--C-:B------:R-:W-:Y:S02]  /*7810*/  HADD2.F32 R100, -RZ, R153.reuse.H0_H0 ;  /* 0x20000099ff647230 */ /* 0x100fe40000004100 */
[C---:B------:R-:W-:Y:S01]  /*7820*/  FMUL R11, R78.reuse, R26 ;  /* 0x0000001a4e0b7220 */ /* 0x040fe20000400000 */
[----:B------:R-:W-:Y:S02]  /*7830*/  HADD2.F32 R103, -RZ, R153.H1_H1 ;  /* 0x30000099ff677230 */ /* 0x000fe40000004100 */
[C---:B------:R-:W-:Y:S01]  /*7840*/  FFMA R6, R81.reuse, R99, R6 ;  /* 0x0000006351067223 */ /* 0x040fe20000000006 */
[C---:B------:R-:W-:Y:S01]  /*7850*/  FFMA R7, R81.reuse, R98, R7 ;  /* 0x0000006251077223 */ /* 0x040fe20000000007 */
[C---:B------:R-:W-:Y:S01]  /*7860*/  FFMA R10, R81.reuse, R101, R10 ;  /* 0x00000065510a7223 */ /* 0x040fe2000000000a */
[C---:B------:R-:W-:Y:S01]  /*7870*/  FFMA R11, R81.reuse, R100, R11 ;  /* 0x00000064510b7223 */ /* 0x040fe2000000000b */
[----:B------:R-:W-:Y:S01]  /*7880*/  FMUL R26, R78, R33 ;  /* 0x000000214e1a7220 */ /* 0x000fe20000400000 */
[----:B------:R-:W-:Y:S01]  /*7890*/  F2FP.SATFINITE.E4M3.F32.PACK_AB_MERGE_C R3, R6, R3, RZ ;  /* 0x000000030603723e */ /* 0x000fe200048070ff */
[C---:B------:R-:W-:Y:S01]  /*78a0*/  FMUL R33, R78.reuse, R40 ;  /* 0x000000284e217220 */ /* 0x040fe20000400000 */
        /* <DEDUP_REMOVED lines=8> */
[C---:B------:R-:W-:Y:S01]  /*7930*/  FMUL R30, R78.reuse, R37 ;  /* 0x000000254e1e7220 */ /* 0x040fe20000400000 */
[C---:B------:R-:W-:Y:S01]  /*7940*/  FMUL R37, R78.reuse, R44 ;  /* 0x0000002c4e257220 */ /* 0x040fe20000400000 */
[C---:B------:R-:W-:Y:S01]  /*7950*/  FMUL R24, R78.reuse, R31 ;  /* 0x0000001f4e187220 */ /* 0x040fe20000400000 */
[----:B------:R-:W-:Y:S01]  /*7960*/  F2FP.F16.E4M3.UNPACK_B R158, R158.H1 ;  /* 0x0000009eff9e723e */ /* 0x000fe200030006ff */
[--C-:B------:R-:W-:Y:S02]  /*7970*/  HADD2.F32 R108, -RZ, R155.reuse.H0_H0 ;  /* 0x2000009bff6c7230 */ /* 0x100fe40000004100 */
[----:B------:R-:W-:Y:S01]  /*7980*/  FMUL R27, R78, R34 ;  /* 0x000000224e1b7220 */ /* 0x000fe20000400000 */
[----:B------:R-:W-:Y:S02]  /*7990*/  HADD2.F32 R111, -RZ, R155.H1_H1 ;  /* 0x3000009bff6f7230 */ /* 0x000fe40000004100 */
[C---:B------:R-:W-:Y:S01]  /*79a0*/  FFMA R24, R81.reuse, R107, R24 ;  /* 0x0000006b51187223 */ /* 0x040fe20000000018 */
[----:B------:R-:W-:Y:S01]  /*79b0*/  F2FP.F16.E4M3.UNPACK_B R159, R159.H1 ;  /* 0x0000009fff9f723e */ /* 0x000fe200030006ff */
[C---:B------:R-:W-:Y:S01]  /*79c0*/  FFMA R25, R81.reuse, R106, R25 ;  /* 0x0000006a51197223 */ /* 0x040fe20000000019 */
[C---:B------:R-:W-:Y:S01]  /*79d0*/  FFMA R26, R81.reuse, R109, R26 ;  /* 0x0000006d511a7223 */ /* 0x040fe2000000001a */
[----:B------:R-:W-:Y:S01]  /*79e0*/  F2FP.F16.E4M3.UNPACK_B R160, R160.H1 ;  /* 0x000000a0ffa0723e */ /* 0x000fe200030006ff */
[C---:B------:R-:W-:Y:S01]  /*79f0*/  FFMA R27, R81.reuse, R108, R27 ;  /* 0x0000006c511b7223 */ /* 0x040fe2000000001b */
[----:B------:R-:W-:Y:S01]  /*7a00*/  F2FP.SATFINITE.E4M3.F32.PACK_AB_MERGE_C R6, R24, R23, RZ ;  /* 0x000000171806723e */ /* 0x000fe200048070ff */
[C---:B------:R-:W-:Y:S01]  /*7a10*/  FMUL R34, R78.reuse, R41 ;  /* 0x000000294e227220 */ /* 0x040fe20000400000 */
[C---:B------:R-:W-:Y:S01]  /*7a20*/  FMUL R41, R78.reuse, R48 ;  /* 0x000000304e297220 */ /* 0x040fe20000400000 */
[----:B------:R-:W-:Y:S01]  /*7a30*/  FMUL R28, R78, R35 ;  /* 0x000000234e1c7220 */ /* 0x000fe20000400000 */
[----:B------:R-:W-:Y:S01]  /*7a40*/  F2FP.F16.E4M3.UNPACK_B R161, R161.H1 ;  /* 0x000000a1ffa1723e */ /* 0x000fe200030006ff */
[--C-:B------:R-:W-:Y:S01]  /*7a50*/  HADD2.F32 R112, -RZ, R156.reuse.H0_H0 ;  /* 0x2000009cff707230 */ /* 0x100fe20000004100 */
[----:B------:R-:W-:Y:S01]  /*7a60*/  F2FP.SATFINITE.E4M3.F32.PACK_AB_MERGE_C R6, R22, R21, R6 ;  /* 0x000000151606723e */ /* 0x000fe20004807006 */
[C---:B------:R-:W-:Y:S01]  /*7a70*/  FFMA R28, R81.reuse, R111, R28 ;  /* 0x0000006f511c7223 */ /* 0x040fe2000000001c */
[C---:B------:R-:W-:Y:S01]  /*7a80*/  FFMA R29, R81.reuse, R110, R29 ;  /* 0x0000006e511d7223 */ /* 0x040fe2000000001d */
[C---:B------:R-:W-:Y:S01]  /*7a90*/  FFMA R30, R81.reuse, R113, R30 ;  /* 0x00000071511e7223 */ /* 0x040fe2000000001e */
[----:B------:R-:W-:Y:S02]  /*7aa0*/  HADD2.F32 R115, -RZ, R156.H1_H1 ;  /* 0x3000009cff737230 */ /* 0x000fe40000004100 */
[C---:B------:R-:W-:Y:S01]  /*7ab0*/  FMUL R31, R78.reuse, R38 ;  /* 0x000000264e1f7220 */ /* 0x040fe20000400000 */
[----:B------:R-:W-:Y:S01]  /*7ac0*/  F2FP.F16.E4M3.UNPACK_B R162, R162.H1 ;  /* 0x000000a2ffa2723e */ /* 0x000fe200030006ff */
[C---:B------:R-:W-:Y:S01]  /*7ad0*/  FMUL R38, R78.reuse, R45 ;  /* 0x0000002d4e267220 */ /* 0x040fe20000400000 */
[C---:B------:R-:W-:Y:S01]  /*7ae0*/  FMUL R45, R78.reuse, R52 ;  /* 0x000000344e2d7220 */ /* 0x040fe20000400000 */
[----:B------:R-:W-:Y:S01]  /*7af0*/  F2FP.F16.E4M3.UNPACK_B R163, R163.H1 ;  /* 0x000000a3ffa3723e */ /* 0x000fe200030006ff */
[----:B------:R-:W-:Y:S01]  /*7b00*/  FFMA R31, R81, R112, R31 ;  /* 0x00000070511f7223 */ /* 0x000fe2000000001f */
[----:B------:R-:W-:Y:S01]  /*7b10*/  FMUL R52, R78, R59 ;  /* 0x0000003b4e347220 */ /* 0x000fe20000400000 */
[----:B------:R-:W-:Y:S01]  /*7b20*/  IADD3 R76, PT, PT, R76, 0x1, RZ ;  /* 0x000000014c4c7810 */ /* 0x000fe20007ffe0ff */
[C---:B------:R-:W-:Y:S01]  /*7b30*/  FMUL R59, R78.reuse, R66 ;  /* 0x000000424e3b7220 */ /* 0x040fe20000400000 */
[----:B------:R-:W-:Y:S01]  /*7b40*/  F2FP.SATFINITE.E4M3.F32.PACK_AB_MERGE_C R66, R13, R12, R14 ;  /* 0x0000000c0d42723e */ /* 0x000fe2000480700e */
[C---:B------:R-:W-:Y:S01]  /*7b50*/  FMUL R32, R78.reuse, R39 ;  /* 0x000000274e207220 */ /* 0x040fe20000400000 */
[--C-:B------:R-:W-:Y:S02]  /*7b60*/  HADD2.F32 R116, -RZ, R157.reuse.H0_H0 ;  /* 0x2000009dff747230 */ /* 0x100fe40000004100 */
[C---:B------:R-:W-:Y:S01]  /*7b70*/  FMUL R35, R78.reuse, R42 ;  /* 0x0000002a4e237220 */ /* 0x040fe20000400000 */
[----:B------:R-:W-:Y:S02]  /*7b80*/  HADD2.F32 R119, -RZ, R157.H1_H1 ;  /* 0x3000009dff777230 */ /* 0x000fe40000004100 */
[C---:B------:R-:W-:Y:S01]  /*7b90*/  FFMA R32, R81.reuse, R115, R32 ;  /* 0x0000007351207223 */ /* 0x040fe20000000020 */
[----:B------:R-:W-:Y:S01]  /*7ba0*/  FMUL R36, R78, R43 ;  /* 0x0000002b4e247220 */ /* 0x000fe20000400000 */
[C---:B------:R-:W-:Y:S01]  /*7bb0*/  FFMA R33, R81.reuse, R114, R33 ;  /* 0x0000007251217223 */ /* 0x040fe20000000021 */
[C---:B------:R-:W-:Y:S01]  /*7bc0*/  FFMA R34, R81.reuse, R117, R34 ;  /* 0x0000007551227223 */ /* 0x040fe20000000022 */
[--C-:B------:R-:W-:Y:S01]  /*7bd0*/  HADD2.F32 R120, -RZ, R158.reuse.H0_H0 ;  /* 0x2000009eff787230 */ /* 0x100fe20000004100 */
[----:B------:R-:W-:Y:S01]  /*7be0*/  F2FP.SATFINITE.E4M3.F32.PACK_AB_MERGE_C R32, R32, R31, RZ ;  /* 0x0000001f2020723e */ /* 0x000fe200048070ff */
[C---:B------:R-:W-:Y:S01]  /*7bf0*/  FFMA R35, R81.reuse, R116, R35 ;  /* 0x0000007451237223 */ /* 0x040fe20000000023 */
[----:B------:R-:W-:Y:S02]  /*7c00*/  HADD2.F32 R123, -RZ, R158.H1_H1 ;  /* 0x3000009eff7b7230 */ /* 0x000fe40000004100 */
[----:B------:R-:W-:Y:S01]  /*7c10*/  FMUL R39, R78, R46 ;  /* 0x0000002e4e277220 */ /* 0x000fe20000400000 */
[----:B------:R-:W-:Y:S01]  /*7c20*/  F2FP.SATFINITE.E4M3.F32.PACK_AB_MERGE_C R32, R30, R29, R32 ;  /* 0x0000001d1e20723e */ /* 0x000fe20004807020 */
[C---:B------:R-:W-:Y:S01]  /*7c30*/  FFMA R36, R81.reuse, R119, R36 ;  /* 0x0000007751247223 */ /* 0x040fe20000000024 */
[C---:B------:R-:W-:Y:S01]  /*7c40*/  FMUL R40, R78.reuse, R47 ;  /* 0x0000002f4e287220 */ /* 0x040fe20000400000 */
[C---:B------:R-:W-:Y:S01]  /*7c50*/  FFMA R37, R81.reuse, R118, R37 ;  /* 0x0000007651257223 */ /* 0x040fe20000000025 */
[C---:B------:R-:W-:Y:S01]  /*7c60*/  FFMA R38, R81.reuse, R121, R38 ;  /* 0x0000007951267223 */ /* 0x040fe20000000026 */
[C---:B------:R-:W-:Y:S01]  /*7c70*/  FMUL R42, R78.reuse, R49 ;  /* 0x000000314e2a7220 */ /* 0x040fe20000400000 */
[--C-:B------:R-:W-:Y:S02]  /*7c80*/  HADD2.F32 R124, -RZ, R159.reuse.H0_H0 ;  /* 0x2000009fff7c7230 */ /* 0x100fe40000004100 */
[C---:B------:R-:W-:Y:S01]  /*7c90*/  FFMA R39, R81.reuse, R120, R39 ;  /* 0x0000007851277223 */ /* 0x040fe20000000027 */
[----:B------:R-:W-:Y:S02]  /*7ca0*/  HADD2.F32 R127, -RZ, R159.H1_H1 ;  /* 0x3000009fff7f7230 */ /* 0x000fe40000004100 */
[C---:B------:R-:W-:Y:S01]  /*7cb0*/  FMUL R43, R78.reuse, R50 ;  /* 0x000000324e2b7220 */ /* 0x040fe20000400000 */
[C---:B------:R-:W-:Y:S01]  /*7cc0*/  FFMA R40, R81.reuse, R123, R40 ;  /* 0x0000007b51287223 */ /* 0x040fe20000000028 */
[C---:B------:R-:W-:Y:S01]  /*7cd0*/  FMUL R44, R78.reuse, R51 ;  /* 0x000000334e2c7220 */ /* 0x040fe20000400000 */
[C---:B------:R-:W-:Y:S01]  /*7ce0*/  FFMA R41, R81.reuse, R122, R41 ;  /* 0x0000007a51297223 */ /* 0x040fe20000000029 */
[C---:B------:R-:W-:Y:S01]  /*7cf0*/  FMUL R50, R78.reuse, R57 ;  /* 0x000000394e327220 */ /* 0x040fe20000400000 */
[C---:B------:R-:W-:Y:S01]  /*7d00*/  FMUL R57, R78.reuse, R64 ;  /* 0x000000404e397220 */ /* 0x040fe20000400000 */
[----:B------:R-:W-:Y:S01]  /*7d10*/  FFMA R42, R81, R125, R42 ;  /* 0x0000007d512a7223 */ /* 0x000fe2000000002a */
[C---:B------:R-:W-:Y:S01]  /*7d20*/  FMUL R46, R78.reuse, R53 ;  /* 0x000000354e2e7220 */ /* 0x040fe20000400000 */
[--C-:B------:R-:W-:Y:S01]  /*7d30*/  HADD2.F32 R128, -RZ, R160.reuse.H0_H0 ;  /* 0x200000a0ff807230 */ /* 0x100fe20000004100 */
[----:B------:R-:W-:Y:S01]  /*7d40*/  F2FP.SATFINITE.E4M3.F32.PACK_AB_MERGE_C R64, R5, R4, R86 ;  /* 0x000000040540723e */ /* 0x000fe20004807056 */
[C---:B------:R-:W-:Y:S01]  /*7d50*/  FMUL R51, R78.reuse, R58 ;  /* 0x0000003a4e337220 */ /* 0x040fe20000400000 */
[C---:B------:R-:W-:Y:S01]  /*7d60*/  FMUL R53, R78.reuse, R60 ;  /* 0x0000003c4e357220 */ /* 0x040fe20000400000 */
[C---:B------:R-:W-:Y:S01]  /*7d70*/  FFMA R43, R81.reuse, R124, R43 ;  /* 0x0000007c512b7223 */ /* 0x040fe2000000002b */
[----:B------:R-:W-:Y:S02]  /*7d80*/  HADD2.F32 R131, -RZ, R160.H1_H1 ;  /* 0x300000a0ff837230 */ /* 0x000fe40000004100 */
[C---:B------:R-:W-:Y:S01]  /*7d90*/  FMUL R47, R78.reuse, R54 ;  /* 0x000000364e2f7220 */ /* 0x040fe20000400000 */
[C---:B------:R-:W-:Y:S01]  /*7da0*/  FMUL R58, R78.reuse, R65 ;  /* 0x000000414e3a7220 */ /* 0x040fe20000400000 */
[----:B------:R-:W-:Y:S01]  /*7db0*/  FMUL R60, R78, R67 ;  /* 0x000000434e3c7220 */ /* 0x000fe20000400000 */
[----:B------:R-:W-:Y:S01]  /*7dc0*/  F2FP.SATFINITE.E4M3.F32.PACK_AB_MERGE_C R5, R20, R11, RZ ;  /* 0x0000000b1405723e */ /* 0x000fe200048070ff */
[----:B------:R-:W-:Y:S01]  /*7dd0*/  FFMA R44, R81, R127, R44 ;  /* 0x0000007f512c7223 */ /* 0x000fe2000000002c */
[C---:B------:R-:W-:Y:S01]  /*7de0*/  FMUL R48, R78.reuse, R55 ;  /* 0x000000374e307220 */ /* 0x040fe20000400000 */
[----:B------:R-:W-:Y:S01]  /*7df0*/  F2FP.SATFINITE.E4M3.F32.PACK_AB_MERGE_C R65, R9, R8, R138 ;  /* 0x000000080941723e */ /* 0x000fe2000480708a */
[----:B------:R-:W-:Y:S01]  /*7e00*/  FFMA R45, R81, R126, R45 ;  /* 0x0000007e512d7223 */ /* 0x000fe2000000002d */
[----:B------:R-:W-:Y:S01]  /*7e10*/  F2FP.SATFINITE.E4M3.F32.PACK_AB_MERGE_C R67, R17, R16, R18 ;  /* 0x000000101143723e */ /* 0x000fe20004807012 */
[----:B------:R-:W-:Y:S01]  /*7e20*/  FMUL R49, R78, R56 ;  /* 0x000000384e317220 */ /* 0x000fe20000400000 */
[C---:B------:R-:W-:Y:S01]  /*7e30*/  FFMA R46, R81.reuse, R129, R46 ;  /* 0x00000081512e7223 */ /* 0x040fe2000000002e */
[--C-:B------:R-:W-:Y:S02]  /*7e40*/  HADD2.F32 R132, -RZ, R161.reuse.H0_H0 ;  /* 0x200000a1ff847230 */ /* 0x100fe40000004100 */
[C---:B------:R-:W-:Y:S01]  /*7e50*/  FFMA R47, R81.reuse, R128, R47 ;  /* 0x00000080512f7223 */ /* 0x040fe2000000002f */
[----:B------:R1:W-:Y:S01]  /*7e60*/  STS.128 [R172+UR49+0x6200], R64 ;  /* 0x00620040ac007988 */ /* 0x0003e20008000c31 */
[----:B------:R-:W-:Y:S01]  /*7e70*/  HADD2.F32 R135, -RZ, R161.H1_H1 ;  /* 0x300000a1ff877230 */ /* 0x000fe20000004100 */
[----:B------:R-:W-:Y:S01]  /*7e80*/  F2FP.SATFINITE.E4M3.F32.PACK_AB_MERGE_C R5, R10, R7, R5 ;  /* 0x000000070a05723e */ /* 0x000fe20004807005 */
[C---:B------:R-:W-:Y:S01]  /*7e90*/  FFMA R48, R81.reuse, R131, R48 ;  /* 0x0000008351307223 */ /* 0x040fe20000000030 */
[----:B------:R-:W-:Y:S01]  /*7ea0*/  F2FP.SATFINITE.E4M3.F32.PACK_AB_MERGE_C R7, R28, R27, RZ ;  /* 0x0000001b1c07723e */ /* 0x000fe200048070ff */
        /* <DEDUP_REMOVED lines=8> */
[----:B------:R-:W-:Y:S01]  /*7f30*/  FMUL R56, R78, R63 ;  /* 0x0000003f4e387220 */ /* 0x000fe20000400000 */
[----:B------:R-:W-:Y:S01]  /*7f40*/  F2FP.SATFINITE.E4M3.F32.PACK_AB_MERGE_C R4, R2, R0, R3 ;  /* 0x000000000204723e */ /* 0x000fe20004807003 */
[C---:B------:R-:W-:Y:S01]  /*7f50*/  FFMA R53, R81.reuse, R134, R53 ;  /* 0x0000008651357223 */ /* 0x040fe20000000035 */
[----:B------:R-:W-:Y:S01]  /*7f60*/  F2FP.SATFINITE.E4M3.F32.PACK_AB_MERGE_C R7, R26, R25, R7 ;  /* 0x000000191a07723e */ /* 0x000fe20004807007 */
[C---:B------:R-:W-:Y:S01]  /*7f70*/  FFMA R54, R81.reuse, R137, R54 ;  /* 0x0000008951367223 */ /* 0x040fe20000000036 */
[--C-:B------:R-:W-:Y:S02]  /*7f80*/  HADD2.F32 R84, -RZ, R163.reuse.H0_H0 ;  /* 0x200000a3ff547230 */ /* 0x100fe40000004100 */
[C---:B------:R-:W-:Y:S01]  /*7f90*/  FFMA R55, R81.reuse, R136, R55 ;  /* 0x0000008851377223 */ /* 0x040fe20000000037 */
[----:B------:R-:W-:Y:S01]  /*7fa0*/  HADD2.F32 R85, -RZ, R163.H1_H1 ;  /* 0x300000a3ff557230 */ /* 0x000fe20000004100 */
[----:B------:R1:W-:Y:S01]  /*7fb0*/  STS.128 [R204+0x6010], R4 ;  /* 0x00601004cc007388 */ /* 0x0003e20000000c00 */
[----:B------:R-:W-:Y:S01]  /*7fc0*/  F2FP.SATFINITE.E4M3.F32.PACK_AB_MERGE_C R35, R36, R35, RZ ;  /* 0x000000232423723e */ /* 0x000fe200048070ff */
[C---:B------:R-:W-:Y:S01]  /*7fd0*/  FFMA R56, R81.reuse, R139, R56 ;  /* 0x0000008b51387223 */ /* 0x040fe20000000038 */
[----:B------:R-:W-:Y:S01]  /*7fe0*/  F2FP.SATFINITE.E4M3.F32.PACK_AB_MERGE_C R39, R40, R39, RZ ;  /* 0x000000272827723e */ /* 0x000fe200048070ff */
[C---:B------:R-:W-:Y:S01]  /*7ff0*/  FFMA R57, R81.reuse, R82, R57 ;  /* 0x0000005251397223 */ /* 0x040fe20000000039 */
[----:B------:R-:W-:Y:S01]  /*8000*/  F2FP.SATFINITE.E4M3.F32.PACK_AB_MERGE_C R43, R44, R43, RZ ;  /* 0x0000002b2c2b723e */ /* 0x000fe200048070ff */
[C---:B------:R-:W-:Y:S01]  /*8010*/  FFMA R58, R81.reuse, R83, R58 ;  /* 0x00000053513a7223 */ /* 0x040fe2000000003a */
[C---:B------:R-:W-:Y:S01]  /*8020*/  FFMA R59, R81.reuse, R84, R59 ;  /* 0x00000054513b7223 */ /* 0x040fe2000000003b */
[----:B------:R-:W-:Y:S01]  /*8030*/  F2FP.SATFINITE.E4M3.F32.PACK_AB_MERGE_C R33, R34, R33, R35 ;  /* 0x000000212221723e */ /* 0x000fe20004807023 */
        /* <DEDUP_REMOVED lines=11> */
[----:B------:R-:W-:Y:S05]  /*80f0*/  F2FP.SATFINITE.E4M3.F32.PACK_AB_MERGE_C R51, R58, R57, R59 ;  /* 0x000000393a33723e */ /* 0x000fea000480703b */
        /* <DEDUP_REMOVED lines=9> */
[----:B------:R-:W-:Y:S02]  /*8190*/  UIADD3 UR8, UP0, UPT, UR52, 0x680, URZ ;  /* 0x0000068034087890 */ /* 0x000fe4000ff1e0ff */
[----:B------:R-:W-:Y:S02]  /*81a0*/  UIADD3 UR5, UPT, UPT, UR41, 0x40, URZ ;  /* 0x0000004029057890 */ /* 0x000fe4000fffe0ff */
[----:B------:R-:W-:Y:S02]  /*81b0*/  UIADD3 UR4, UPT, UPT, UR49, 0x6200, URZ ;  /* 0x0000620031047890 */ /* 0x000fe4000fffe0ff */
[----:B------:R-:W-:Y:S01]  /*81c0*/  UIADD3.X UR9, UPT, UPT, URZ, UR53, URZ, UP0, !UPT ;  /* 0x00000035ff097290 */ /* 0x000fe200087fe4ff */
[----:B------:R-:W-:Y:S01]  /*81d0*/  UMOV UR6, UR42 ;  /* 0x0000002a00067c82 */ /* 0x000fe20008000000 */
[----:B------:R-:W-:Y:S07]  /*81e0*/  UMOV UR7, UR36 ;  /* 0x0000002400077c82 */ /* 0x000fee0008000000 */
[----:B------:R2:W-:Y:S01]  /*81f0*/  UTMASTG.3D [UR4], [UR8] ;  /* 0x00000004080073b5 */ /* 0x0005e20008010000 */
[----:B------:R0:W-:Y:S01]  /*8200*/  UTMACMDFLUSH ;  /* 0x00000000000079b7 */ /* 0x0001e20000000000 */
[----:B--2---:R-:W-:Y:S04]  /*8210*/  DEPBAR.LE SB0, 0x1 ;  /* 0x000080400000791a */ /* 0x004fe80000000000 */
.L_x_107:
[----:B------:R-:W-:Y:S05]  /*8220*/  BSYNC.RECONVERGENT B0 ;  /* 0x0000000000007941 */ /* 0x000fea0003800200 */
.L_x_106:
[----:B------:R-:W-:Y:S01]  /*8230*/  BAR.SYNC.DEFER_BLOCKING 0x1, 0x80 ;  /* 0x0042000000007b1d */ /* 0x000fe20000010000 */
[----:B------:R-:W-:Y:S01]  /*8240*/  ISETP.NE.AND P2, PT, R194, RZ, PT ;  /* 0x000000ffc200720c */ /* 0x000fe20003f45270 */
[----:B------:R-:W-:Y:S01]  /*8250*/  IMAD.IADD R20, R75, 0x1, R147 ;  /* 0x000000014b147824 */ /* 0x000fe200078e0293 */
[----:B------:R-:W-:Y:S01]  /*8260*/  ISETP.NE.AND P0, PT, R195, 0x2, PT ;  /* 0x00000002c300780c */ /* 0x000fe20003f05270 */
[----:B------:R-:W-:Y:S01]  /*8270*/  IMAD.IADD R21, R77, 0x1, R170 ;  /* 0x000000014d157824 */ /* 0x000fe200078e02aa */
[----:B------:R-:W-:Y:S02]  /*8280*/  ISETP.NE.AND P1, PT, R76, 0x4, PT ;  /* 0x000000044c00780c */ /* 0x000fe40003f25270 */
[----:B------:R-:W-:Y:S02]  /*8290*/  SEL R3, RZ, 0x1, P0 ;  /* 0x00000001ff037807 */ /* 0x000fe40000000000 */
[----:B------:R-:W-:Y:S02]  /*82a0*/  SEL R0, RZ, 0x1, P1 ;  /* 0x00000001ff007807 */ /* 0x000fe40000800000 */
[----:B------:R-:W-:Y:S02]  /*82b0*/  LOP3.LUT R182, R182, R3, RZ, 0x3c, !PT ;  /* 0x00000003b6b67212 */ /* 0x000fe400078e3cff */
[----:B------:R-:W-:Y:S02]  /*82c0*/  LOP3.LUT R183, R183, R0, RZ, 0x3c, !PT ;  /* 0x00000000b7b77212 */ /* 0x000fe400078e3cff */
[----:B------:R-:W-:Y:S02]  /*82d0*/  @P2 R2UR UR36, R179 ;  /* 0x00000000b32422ca */ /* 0x000fe400000e0000 */
[----:B------:R-:W-:Y:S02]  /*82e0*/  SEL R195, R195, RZ, P0 ;  /* 0x000000ffc3c37207 */ /* 0x000fe40000000000 */
[----:B------:R-:W-:Y:S01]  /*82f0*/  SEL R76, R76, RZ, P1 ;  /* 0x000000ff4c4c7207 */ /* 0x000fe20000800000 */
[----:B------:R-:W-:Y:S10]  /*8300*/  @P2 BRA `(.L_x_108) ;  /* 0xffffffc400bc2947 */ /* 0x000ff4000383ffff */
[----:B------:R-:W-:Y:S05]  /*8310*/  EXIT ;  /* 0x000000000000794d */ /* 0x000fea0003800000 */
.L_x_19:
[----:B--2---:R2:W1:Y:S02]  /*8320*/  SYNCS.PHASECHK.TRANS64.TRYWAIT P0, [R3+URZ+0x110], R2 ;  /* 0x00011002030075a7 */ /* 0x00446400080011ff */
[----:B-1----:R-:W-:Y:S05]  /*8330*/  @!P0 NANOSLEEP.SYNCS 0x989680 ;  /* 0x009896800000895d */ /* 0x002fea0003900000 */
[----:B------:R-:W1:Y:S02]  /*8340*/  @!P0 SYNCS.PHASECHK.TRANS64 P0, [R3+URZ+0x110], R2 ;  /* 0x00011002030085a7 */ /* 0x000e6400080010ff */
[----:B-1----:R-:W-:Y:S05]  /*8350*/  @!P0 BRA `(.L_x_19) ;  /* 0xfffffffc00f08947 */ /* 0x002fea000383ffff */
[----:B------:R-:W-:Y:S05]  /*8360*/  BRA `(.L_x_109) ;  /* 0xffffff9000a47947 */ /* 0x000fea000383ffff */
.L_x_22:
[----:B-1----:R-:W-:-:S07]  /*8370*/  MOV R2, UR33 ;  /* 0x0000002100027c02 */ /* 0x002fce0008000f00 */
.L_x_110:
[----:B-1----:R1:W2:Y:S02]  /*8380*/  SYNCS.PHASECHK.TRANS64.TRYWAIT P0, [R2+URZ+0x38], R5 ;  /* 0x00003805020075a7 */ /* 0x0022a400080011ff */
[----:B--2---:R-:W-:Y:S05]  /*8390*/  @!P0 NANOSLEEP.SYNCS 0x989680 ;  /* 0x009896800000895d */ /* 0x004fea0003900000 */
[----:B------:R-:W2:Y:S02]  /*83a0*/  @!P0 SYNCS.PHASECHK.TRANS64 P0, [R2+URZ+0x38], R5 ;  /* 0x00003805020085a7 */ /* 0x000ea400080010ff */
[----:B--2---:R-:W-:Y:S05]  /*83b0*/  @!P0 BRA `(.L_x_110) ;  /* 0xfffffffc00f08947 */ /* 0x004fea000383ffff */
[----:B------:R-:W-:Y:S05]  /*83c0*/  BRA `(.L_x_21) ;  /* 0xffffff9000f47947 */ /* 0x000fea000383ffff */
.L_x_28:
[----:B-1----:R-:W-:-:S07]  /*83d0*/  MOV R2, UR17 ;  /* 0x0000001100027c02 */ /* 0x002fce0008000f00 */
.L_x_111:
[----:B-1----:R1:W2:Y:S02]  /*83e0*/  SYNCS.PHASECHK.TRANS64.TRYWAIT P0, [R2+URZ+0x38], R5 ;  /* 0x00003805020075a7 */ /* 0x0022a400080011ff */
[----:B--2---:R-:W-:Y:S05]  /*83f0*/  @!P0 NANOSLEEP.SYNCS 0x989680 ;  /* 0x009896800000895d */ /* 0x004fea0003900000 */
[----:B------:R-:W2:Y:S02]  /*8400*/  @!P0 SYNCS.PHASECHK.TRANS64 P0, [R2+URZ+0x38], R5 ;  /* 0x00003805020085a7 */ /* 0x000ea400080010ff */
[----:B--2---:R-:W-:Y:S05]  /*8410*/  @!P0 BRA `(.L_x_111) ;  /* 0xfffffffc00f08947 */ /* 0x004fea000383ffff */
[----:B------:R-:W-:Y:S05]  /*8420*/  BRA `(.L_x_27) ;  /* 0xffffff9400987947 */ /* 0x000fea000383ffff */
.L_x_32:
[----:B-1----:R1:W2:Y:S02]  /*8430*/  SYNCS.PHASECHK.TRANS64.TRYWAIT P0, [R2+URZ+0xa0], R3 ;  /* 0x0000a003020075a7 */ /* 0x0022a400080011ff */
[----:B--2---:R-:W-:Y:S05]  /*8440*/  @!P0 NANOSLEEP.SYNCS 0x989680 ;  /* 0x009896800000895d */ /* 0x004fea0003900000 */
[----:B------:R-:W2:Y:S02]  /*8450*/  @!P0 SYNCS.PHASECHK.TRANS64 P0, [R2+URZ+0xa0], R3 ;  /* 0x0000a003020085a7 */ /* 0x000ea400080010ff */
[----:B--2---:R-:W-:Y:S05]  /*8460*/  @!P0 BRA `(.L_x_32) ;  /* 0xfffffffc00f08947 */ /* 0x004fea000383ffff */
[----:B------:R-:W-:Y:S05]  /*8470*/  BRA `(.L_x_112) ;  /* 0xffffff9800247947 */ /* 0x000fea000383ffff */
.L_x_36:
[----:B----4-:R-:W-:-:S07]  /*8480*/  MOV R0, UR5 ;  /* 0x0000000500007c02 */ /* 0x010fce0008000f00 */
.L_x_113:
[----:B-1----:R1:W2:Y:S02]  /*8490*/  SYNCS.PHASECHK.TRANS64.TRYWAIT P0, [R0+URZ], R3 ;  /* 0x00000003000075a7 */ /* 0x0022a400080011ff */
[----:B--2---:R-:W-:Y:S05]  /*84a0*/  @!P0 NANOSLEEP.SYNCS 0x989680 ;  /* 0x009896800000895d */ /* 0x004fea0003900000 */
[----:B------:R-:W2:Y:S02]  /*84b0*/  @!P0 SYNCS.PHASECHK.TRANS64 P0, [R0+URZ], R3 ;  /* 0x00000003000085a7 */ /* 0x000ea400080010ff */
[----:B--2---:R-:W-:Y:S05]  /*84c0*/  @!P0 BRA `(.L_x_113) ;  /* 0xfffffffc00f08947 */ /* 0x004fea000383ffff */
[----:B------:R-:W-:Y:S05]  /*84d0*/  BRA `(.L_x_114) ;  /* 0xffffff9c00947947 */ /* 0x000fea000383ffff */
.L_x_37:
[----:B----4-:R-:W-:-:S07]  /*84e0*/  MOV R0, UR5 ;  /* 0x0000000500007c02 */ /* 0x010fce0008000f00 */
.L_x_115:
[----:B-1----:R1:W2:Y:S02]  /*84f0*/  SYNCS.PHASECHK.TRANS64.TRYWAIT P0, [R0+URZ], R3 ;  /* 0x00000003000075a7 */ /* 0x0022a400080011ff */
[----:B--2---:R-:W-:Y:S05]  /*8500*/  @!P0 NANOSLEEP.SYNCS 0x989680 ;  /* 0x009896800000895d */ /* 0x004fea0003900000 */
[----:B------:R-:W2:Y:S02]  /*8510*/  @!P0 SYNCS.PHASECHK.TRANS64 P0, [R0+URZ], R3 ;  /* 0x00000003000085a7 */ /* 0x000ea400080010ff */
[----:B--2---:R-:W-:Y:S05]  /*8520*/  @!P0 BRA `(.L_x_115) ;  /* 0xfffffffc00f08947 */ /* 0x004fea000383ffff */
[----:B------:R-:W-:Y:S05]  /*8530*/  BRA `(.L_x_116) ;  /* 0xffffff9c00a07947 */ /* 0x000fea000383ffff */
.L_x_38:
[----:B----4-:R-:W-:-:S07]  /*8540*/  MOV R0, UR5 ;  /* 0x0000000500007c02 */ /* 0x010fce0008000f00 */
.L_x_117:
[----:B-1----:R1:W2:Y:S02]  /*8550*/  SYNCS.PHASECHK.TRANS64.TRYWAIT P0, [R0+URZ], R3 ;  /* 0x00000003000075a7 */ /* 0x0022a400080011ff */
[----:B--2---:R-:W-:Y:S05]  /*8560*/  @!P0 NANOSLEEP.SYNCS 0x989680 ;  /* 0x009896800000895d */ /* 0x004fea0003900000 */
[----:B------:R-:W2:Y:S02]  /*8570*/  @!P0 SYNCS.PHASECHK.TRANS64 P0, [R0+URZ], R3 ;  /* 0x00000003000085a7 */ /* 0x000ea400080010ff */
[----:B--2---:R-:W-:Y:S05]  /*8580*/  @!P0 BRA `(.L_x_117) ;  /* 0xfffffffc00f08947 */ /* 0x004fea000383ffff */
[----:B------:R-:W-:Y:S05]  /*8590*/  BRA `(.L_x_118) ;  /* 0xffffff9c00ac7947 */ /* 0x000fea000383ffff */
.L_x_39:
[----:B----4-:R-:W-:-:S07]  /*85a0*/  MOV R0, UR5 ;  /* 0x0000000500007c02 */ /* 0x010fce0008000f00 */
.L_x_119:
[----:B-1----:R1:W2:Y:S02]  /*85b0*/  SYNCS.PHASECHK.TRANS64.TRYWAIT P0, [R0+URZ], R3 ;  /* 0x00000003000075a7 */ /* 0x0022a400080011ff */
[----:B--2---:R-:W-:Y:S05]  /*85c0*/  @!P0 NANOSLEEP.SYNCS 0x989680 ;  /* 0x009896800000895d */ /* 0x004fea0003900000 */
[----:B------:R-:W2:Y:S02]  /*85d0*/  @!P0 SYNCS.PHASECHK.TRANS64 P0, [R0+URZ], R3 ;  /* 0x00000003000085a7 */ /* 0x000ea400080010ff */
[----:B--2---:R-:W-:Y:S05]  /*85e0*/  @!P0 BRA `(.L_x_119) ;  /* 0xfffffffc00f08947 */ /* 0x004fea000383ffff */
[----:B------:R-:W-:Y:S05]  /*85f0*/  BRA `(.L_x_120) ;  /* 0xffffff9c00b87947 */ /* 0x000fea000383ffff */
.L_x_40:
[----:B----4-:R-:W-:-:S07]  /*8600*/  MOV R0, UR5 ;  /* 0x0000000500007c02 */ /* 0x010fce0008000f00 */
.L_x_121:
[----:B-1----:R1:W2:Y:S02]  /*8610*/  SYNCS.PHASECHK.TRANS64.TRYWAIT P0, [R0+URZ], R3 ;  /* 0x00000003000075a7 */ /* 0x0022a400080011ff */
[----:B--2---:R-:W-:Y:S05]  /*8620*/  @!P0 NANOSLEEP.SYNCS 0x989680 ;  /* 0x009896800000895d */ /* 0x004fea0003900000 */
[----:B------:R-:W2:Y:S02]  /*8630*/  @!P0 SYNCS.PHASECHK.TRANS64 P0, [R0+URZ], R3 ;  /* 0x00000003000085a7 */ /* 0x000ea400080010ff */
[----:B--2---:R-:W-:Y:S05]  /*8640*/  @!P0 BRA `(.L_x_121) ;  /* 0xfffffffc00f08947 */ /* 0x004fea000383ffff */
[----:B------:R-:W-:Y:S05]  /*8650*/  BRA `(.L_x_122) ;  /* 0xffffff9c00c47947 */ /* 0x000fea000383ffff */
.L_x_41:
[----:B----4-:R-:W-:-:S07]  /*8660*/  MOV R0, UR5 ;  /* 0x0000000500007c02 */ /* 0x010fce0008000f00 */
.L_x_123:
[----:B-1----:R1:W2:Y:S02]  /*8670*/  SYNCS.PHASECHK.TRANS64.TRYWAIT P0, [R0+URZ], R3 ;  /* 0x00000003000075a7 */ /* 0x0022a400080011ff */
[----:B--2---:R-:W-:Y:S05]  /*8680*/  @!P0 NANOSLEEP.SYNCS 0x989680 ;  /* 0x009896800000895d */ /* 0x004fea0003900000 */
[----:B------:R-:W2:Y:S02]  /*8690*/  @!P0 SYNCS.PHASECHK.TRANS64 P0, [R0+URZ], R3 ;  /* 0x00000003000085a7 */ /* 0x000ea400080010ff */
[----:B--2---:R-:W-:Y:S05]  /*86a0*/  @!P0 BRA `(.L_x_123) ;  /* 0xfffffffc00f08947 */ /* 0x004fea000383ffff */
[----:B------:R-:W-:Y:S05]  /*86b0*/  BRA `(.L_x_124) ;  /* 0xffffff9c00d07947 */ /* 0x000fea000383ffff */
.L_x_44:
[----:B-1----:R1:W2:Y:S02]  /*86c0*/  SYNCS.PHASECHK.TRANS64.TRYWAIT P0, [R0+URZ+0x100], R5 ;  /* 0x00010005000075a7 */ /* 0x0022a400080011ff */
[----:B--2---:R-:W-:Y:S05]  /*86d0*/  @!P0 NANOSLEEP.SYNCS 0x989680 ;  /* 0x009896800000895d */ /* 0x004fea0003900000 */
[----:B------:R-:W2:Y:S02]  /*86e0*/  @!P0 SYNCS.PHASECHK.TRANS64 P0, [R0+URZ+0x100], R5 ;  /* 0x00010005000085a7 */ /* 0x000ea400080010ff */
[----:B--2---:R-:W-:Y:S05]  /*86f0*/  @!P0 BRA `(.L_x_44) ;  /* 0xfffffffc00f08947 */ /* 0x004fea000383ffff */
[----:B------:R-:W-:Y:S05]  /*8700*/  BRA `(.L_x_125) ;  /* 0xffffffa0002c7947 */ /* 0x000fea000383ffff */
.L_x_45:
[----:B------:R-:W-:-:S07]  /*8710*/  MOV R0, UR5 ;  /* 0x0000000500007c02 */ /* 0x000fce0008000f00 */
.L_x_126:
[----:B-1----:R1:W2:Y:S02]  /*8720*/  SYNCS.PHASECHK.TRANS64.TRYWAIT P0, [R0+URZ+0xb0], R5 ;  /* 0x0000b005000075a7 */ /* 0x0022a400080011ff */
[----:B--2---:R-:W-:Y:S05]  /*8730*/  @!P0 NANOSLEEP.SYNCS 0x989680 ;  /* 0x009896800000895d */ /* 0x004fea0003900000 */
[----:B------:R-:W2:Y:S02]  /*8740*/  @!P0 SYNCS.PHASECHK.TRANS64 P0, [R0+URZ+0xb0], R5 ;  /* 0x0000b005000085a7 */ /* 0x000ea400080010ff */
[----:B--2---:R-:W-:Y:S05]  /*8750*/  @!P0 BRA `(.L_x_126) ;  /* 0xfffffffc00f08947 */ /* 0x004fea000383ffff */
[----:B------:R-:W-:Y:S05]  /*8760*/  BRA `(.L_x_127) ;  /* 0xffffffa0003c7947 */ /* 0x000fea000383ffff */
.L_x_46:
[----:B-1----:R1:W2:Y:S02]  /*8770*/  SYNCS.PHASECHK.TRANS64.TRYWAIT P1, [R0+URZ+0xa0], R5 ;  /* 0x0000a005000075a7 */ /* 0x0022a400080211ff */
[----:B--2---:R-:W-:Y:S05]  /*8780*/  @!P1 NANOSLEEP.SYNCS 0x989680 ;  /* 0x009896800000995d */ /* 0x004fea0003900000 */
[----:B------:R-:W2:Y:S02]  /*8790*/  @!P1 SYNCS.PHASECHK.TRANS64 P1, [R0+URZ+0xa0], R5 ;  /* 0x0000a005000095a7 */ /* 0x000ea400080210ff */
[----:B--2---:R-:W-:Y:S05]  /*87a0*/  @!P1 BRA `(.L_x_46) ;  /* 0xfffffffc00f09947 */ /* 0x004fea000383ffff */
[----:B------:R-:W-:Y:S05]  /*87b0*/  BRA `(.L_x_128) ;  /* 0xffffffa0006c7947 */ /* 0x000fea000383ffff */
.L_x_49:
[----:B------:R-:W-:-:S07]  /*87c0*/  MOV R0, UR5 ;  /* 0x0000000500007c02 */ /* 0x000fce0008000f00 */
.L_x_129:
[----:B-1----:R1:W2:Y:S02]  /*87d0*/  SYNCS.PHASECHK.TRANS64.TRYWAIT P0, [R0+URZ+0xb0], R3 ;  /* 0x0000b003000075a7 */ /* 0x0022a400080011ff */
[----:B--2---:R-:W-:Y:S05]  /*87e0*/  @!P0 NANOSLEEP.SYNCS 0x989680 ;  /* 0x009896800000895d */ /* 0x004fea0003900000 */
[----:B------:R-:W2:Y:S02]  /*87f0*/  @!P0 SYNCS.PHASECHK.TRANS64 P0, [R0+URZ+0xb0], R3 ;  /* 0x0000b003000085a7 */ /* 0x000ea400080010ff */
[----:B--2---:R-:W-:Y:S05]  /*8800*/  @!P0 BRA `(.L_x_129) ;  /* 0xfffffffc00f08947 */ /* 0x004fea000383ffff */
[----:B------:R-:W-:Y:S05]  /*8810*/  BRA `(.L_x_48) ;  /* 0xffffffa000c07947 */ /* 0x000fea000383ffff */
.L_x_56:
[----:B-1----:R1:W2:Y:S02]  /*8820*/  SYNCS.PHASECHK.TRANS64.TRYWAIT P1, [R0+URZ+0xa0], R5 ;  /* 0x0000a005000075a7 */ /* 0x0022a400080211ff */
[----:B--2---:R-:W-:Y:S05]  /*8830*/  @!P1 NANOSLEEP.SYNCS 0x989680 ;  /* 0x009896800000995d */ /* 0x004fea0003900000 */
[----:B------:R-:W2:Y:S02]  /*8840*/  @!P1 SYNCS.PHASECHK.TRANS64 P1, [R0+URZ+0xa0], R5 ;  /* 0x0000a005000095a7 */ /* 0x000ea400080210ff */
[----:B--2---:R-:W-:Y:S05]  /*8850*/  @!P1 BRA `(.L_x_56) ;  /* 0xfffffffc00f09947 */ /* 0x004fea000383ffff */
[----:B------:R-:W-:Y:S05]  /*8860*/  BRA `(.L_x_130) ;  /* 0xffffffa800207947 */ /* 0x000fea000383ffff */
.L_x_57:
[----:B------:R-:W-:-:S07]  /*8870*/  MOV R3, UR8 ;  /* 0x0000000800037c02 */ /* 0x000fce0008000f00 */
.L_x_131:
[----:B-1----:R1:W2:Y:S02]  /*8880*/  SYNCS.PHASECHK.TRANS64.TRYWAIT P0, [R3+URZ+0xe0], R0 ;  /* 0x0000e000030075a7 */ /* 0x0022a400080011ff */
[----:B--2---:R-:W-:Y:S05]  /*8890*/  @!P0 NANOSLEEP.SYNCS 0x989680 ;  /* 0x009896800000895d */ /* 0x004fea0003900000 */
[----:B------:R-:W2:Y:S02]  /*88a0*/  @!P0 SYNCS.PHASECHK.TRANS64 P0, [R3+URZ+0xe0], R0 ;  /* 0x0000e000030085a7 */ /* 0x000ea400080010ff */
[----:B--2---:R-:W-:Y:S05]  /*88b0*/  @!P0 BRA `(.L_x_131) ;  /* 0xfffffffc00f08947 */ /* 0x004fea000383ffff */
[----:B------:R-:W-:Y:S05]  /*88c0*/  BRA `(.L_x_132) ;  /* 0xffffffa800587947 */ /* 0x000fea000383ffff */
.L_x_60:
[----:B------:R-:W-:Y:S07]  /*88d0*/  MOV R0, UR7 ;  /* 0x0000000700007c02 */ /* 0x000fee0008000f00 */
.L_x_133:
[----:B-1----:R1:W2:Y:S02]  /*88e0*/  SYNCS.PHASECHK.TRANS64.TRYWAIT P0, [R0+URZ], R3 ;  /* 0x00000003000075a7 */ /* 0x0022a400080011ff */
[----:B--2---:R-:W-:Y:S05]  /*88f0*/  @!P0 NANOSLEEP.SYNCS 0x989680 ;  /* 0x009896800000895d */ /* 0x004fea0003900000 */
[----:B------:R-:W2:Y:S02]  /*8900*/  @!P0 SYNCS.PHASECHK.TRANS64 P0, [R0+URZ], R3 ;  /* 0x00000003000085a7 */ /* 0x000ea400080010ff */
[----:B--2---:R-:W-:Y:S05]  /*8910*/  @!P0 BRA `(.L_x_133) ;  /* 0xfffffffc00f08947 */ /* 0x004fea000383ffff */
[----:B------:R-:W-:Y:S05]  /*8920*/  BRA `(.L_x_59) ;  /* 0xffffffa800747947 */ /* 0x000fea000383ffff */
.L_x_63:
[----:B------:R-:W-:-:S07]  /*8930*/  MOV R0, UR5 ;  /* 0x0000000500007c02 */ /* 0x000fce0008000f00 */
.L_x_134:
[----:B--2---:R2:W3:Y:S02]  /*8940*/  SYNCS.PHASECHK.TRANS64.TRYWAIT P0, [R0+URZ], R3 ;  /* 0x00000003000075a7 */ /* 0x0044e400080011ff */
[----:B---3--:R-:W-:Y:S05]  /*8950*/  @!P0 NANOSLEEP.SYNCS 0x989680 ;  /* 0x009896800000895d */ /* 0x008fea0003900000 */
[----:B------:R-:W3:Y:S02]  /*8960*/  @!P0 SYNCS.PHASECHK.TRANS64 P0, [R0+URZ], R3 ;  /* 0x00000003000085a7 */ /* 0x000ee400080010ff */
[----:B---3--:R-:W-:Y:S05]  /*8970*/  @!P0 BRA `(.L_x_134) ;  /* 0xfffffffc00f08947 */ /* 0x008fea000383ffff */
[----:B------:R-:W-:Y:S05]  /*8980*/  BRA `(.L_x_135) ;  /* 0xffffffac00287947 */ /* 0x000fea000383ffff */
.L_x_64:
[----:B------:R-:W-:-:S07]  /*8990*/  MOV R0, UR5 ;  /* 0x0000000500007c02 */ /* 0x000fce0008000f00 */
.L_x_136:
[----:B-1----:R1:W2:Y:S02]  /*89a0*/  SYNCS.PHASECHK.TRANS64.TRYWAIT P0, [R0+URZ], R3 ;  /* 0x00000003000075a7 */ /* 0x0022a400080011ff */
[----:B--2---:R-:W-:Y:S05]  /*89b0*/  @!P0 NANOSLEEP.SYNCS 0x989680 ;  /* 0x009896800000895d */ /* 0x004fea0003900000 */
[----:B------:R-:W2:Y:S02]  /*89c0*/  @!P0 SYNCS.PHASECHK.TRANS64 P0, [R0+URZ], R3 ;  /* 0x00000003000085a7 */ /* 0x000ea400080010ff */
[----:B--2---:R-:W-:Y:S05]  /*89d0*/  @!P0 BRA `(.L_x_136) ;  /* 0xfffffffc00f08947 */ /* 0x004fea000383ffff */
[----:B------:R-:W-:Y:S05]  /*89e0*/  BRA `(.L_x_137) ;  /* 0xffffffac00347947 */ /* 0x000fea000383ffff */
.L_x_65:
[----:B------:R-:W-:-:S07]  /*89f0*/  MOV R0, UR5 ;  /* 0x0000000500007c02 */ /* 0x000fce0008000f00 */
.L_x_138:
[----:B-1----:R1:W2:Y:S02]  /*8a00*/  SYNCS.PHASECHK.TRANS64.TRYWAIT P0, [R0+URZ], R3 ;  /* 0x00000003000075a7 */ /* 0x0022a400080011ff */
[----:B--2---:R-:W-:Y:S05]  /*8a10*/  @!P0 NANOSLEEP.SYNCS 0x989680 ;  /* 0x009896800000895d */ /* 0x004fea0003900000 */
[----:B------:R-:W2:Y:S02]  /*8a20*/  @!P0 SYNCS.PHASECHK.TRANS64 P0, [R0+URZ], R3 ;  /* 0x00000003000085a7 */ /* 0x000ea400080010ff */
[----:B--2---:R-:W-:Y:S05]  /*8a30*/  @!P0 BRA `(.L_x_138) ;  /* 0xfffffffc00f08947 */ /* 0x004fea000383ffff */
[----:B------:R-:W-:Y:S05]  /*8a40*/  BRA `(.L_x_139) ;  /* 0xffffffac00407947 */ /* 0x000fea000383ffff */
.L_x_66:
[----:B------:R-:W-:-:S07]  /*8a50*/  MOV R0, UR7 ;  /* 0x0000000700007c02 */ /* 0x000fce0008000f00 */
.L_x_140:
[----:B-1----:R1:W2:Y:S02]  /*8a60*/  SYNCS.PHASECHK.TRANS64.TRYWAIT P0, [R0+URZ], R3 ;  /* 0x00000003000075a7 */ /* 0x0022a400080011ff */
[----:B--2---:R-:W-:Y:S05]  /*8a70*/  @!P0 NANOSLEEP.SYNCS 0x989680 ;  /* 0x009896800000895d */ /* 0x004fea0003900000 */
[----:B------:R-:W2:Y:S02]  /*8a80*/  @!P0 SYNCS.PHASECHK.TRANS64 P0, [R0+URZ], R3 ;  /* 0x00000003000085a7 */ /* 0x000ea400080010ff */
[----:B--2---:R-:W-:Y:S05]  /*8a90*/  @!P0 BRA `(.L_x_140) ;  /* 0xfffffffc00f08947 */ /* 0x004fea000383ffff */
[----:B------:R-:W-:Y:S05]  /*8aa0*/  BRA `(.L_x_141) ;  /* 0xffffffac004c7947 */ /* 0x000fea000383ffff */
.L_x_71:
[----:B--2---:R2:W3:Y:S02]  /*8ab0*/  SYNCS.PHASECHK.TRANS64.TRYWAIT P0, [R0+URZ+0xa0], R3 ;  /* 0x0000a003000075a7 */ /* 0x0044e400080011ff */
[----:B---3--:R-:W-:Y:S05]  /*8ac0*/  @!P0 NANOSLEEP.SYNCS 0x989680 ;  /* 0x009896800000895d */ /* 0x008fea0003900000 */
[----:B------:R-:W3:Y:S02]  /*8ad0*/  @!P0 SYNCS.PHASECHK.TRANS64 P0, [R0+URZ+0xa0], R3 ;  /* 0x0000a003000085a7 */ /* 0x000ee400080010ff */
[----:B---3--:R-:W-:Y:S05]  /*8ae0*/  @!P0 BRA `(.L_x_71) ;  /* 0xfffffffc00f08947 */ /* 0x008fea000383ffff */
[----:B------:R-:W-:Y:S05]  /*8af0*/  BRA `(.L_x_142) ;  /* 0xffffffb000507947 */ /* 0x000fea000383ffff */
.L_x_74:
[----:B------:R-:W-:Y:S07]  /*8b00*/  MOV R0, UR7 ;  /* 0x0000000700007c02 */ /* 0x000fee0008000f00 */
.L_x_143:
[----:B--2---:R2:W3:Y:S02]  /*8b10*/  SYNCS.PHASECHK.TRANS64.TRYWAIT P0, [R0+URZ+0x98], R3 ;  /* 0x00009803000075a7 */ /* 0x0044e400080011ff */
[----:B---3--:R-:W-:Y:S05]  /*8b20*/  @!P0 NANOSLEEP.SYNCS 0x989680 ;  /* 0x009896800000895d */ /* 0x008fea0003900000 */
[----:B------:R-:W3:Y:S02]  /*8b30*/  @!P0 SYNCS.PHASECHK.TRANS64 P0, [R0+URZ+0x98], R3 ;  /* 0x00009803000085a7 */ /* 0x000ee400080010ff */
[----:B---3--:R-:W-:Y:S05]  /*8b40*/  @!P0 BRA `(.L_x_143) ;  /* 0xfffffffc00f08947 */ /* 0x008fea000383ffff */
[----:B------:R-:W-:Y:S05]  /*8b50*/  BRA `(.L_x_73) ;  /* 0xffffffb400307947 */ /* 0x000fea000383ffff */
.L_x_77:
[----:B--2---:R-:W-:Y:S07]  /*8b60*/  MOV R3, UR7 ;  /* 0x0000000700037c02 */ /* 0x004fee0008000f00 */
.L_x_144:
[----:B-1----:R1:W2:Y:S02]  /*8b70*/  SYNCS.PHASECHK.TRANS64.TRYWAIT P0, [R3+URZ+0x80], R12 ;  /* 0x0000800c030075a7 */ /* 0x0022a400080011ff */
[----:B--2---:R-:W-:Y:S05]  /*8b80*/  @!P0 NANOSLEEP.SYNCS 0x989680 ;  /* 0x009896800000895d */ /* 0x004fea0003900000 */
[----:B------:R-:W2:Y:S02]  /*8b90*/  @!P0 SYNCS.PHASECHK.TRANS64 P0, [R3+URZ+0x80], R12 ;  /* 0x0000800c030085a7 */ /* 0x000ea400080010ff */
[----:B--2---:R-:W-:Y:S05]  /*8ba0*/  @!P0 BRA `(.L_x_144) ;  /* 0xfffffffc00f08947 */ /* 0x004fea000383ffff */
[----:B------:R-:W-:Y:S05]  /*8bb0*/  BRA `(.L_x_145) ;  /* 0xffffffb400a87947 */ /* 0x000fea000383ffff */
.L_x_78:
[----:B------:R-:W-:Y:S07]  /*8bc0*/  MOV R3, UR7 ;  /* 0x0000000700037c02 */ /* 0x000fee0008000f00 */
.L_x_146:
[----:B-1----:R1:W2:Y:S02]  /*8bd0*/  SYNCS.PHASECHK.TRANS64.TRYWAIT P0, [R3+URZ+0x88], R12 ;  /* 0x0000880c030075a7 */ /* 0x0022a400080011ff */
[----:B--2---:R-:W-:Y:S05]  /*8be0*/  @!P0 NANOSLEEP.SYNCS 0x989680 ;  /* 0x009896800000895d */ /* 0x004fea0003900000 */
[----:B------:R-:W2:Y:S02]  /*8bf0*/  @!P0 SYNCS.PHASECHK.TRANS64 P0, [R3+URZ+0x88], R12 ;  /* 0x0000880c030085a7 */ /* 0x000ea400080010ff */
[----:B--2---:R-:W-:Y:S05]  /*8c00*/  @!P0 BRA `(.L_x_146) ;  /* 0xfffffffc00f08947 */ /* 0x004fea000383ffff */
[----:B------:R-:W-:Y:S05]  /*8c10*/  BRA `(.L_x_147) ;  /* 0xffffffb800287947 */ /* 0x000fea000383ffff */
.L_x_80:
[----:B------:R-:W-:-:S07]  /*8c20*/  MOV R0, UR7 ;  /* 0x0000000700007c02 */ /* 0x000fce0008000f00 */
.L_x_148:
[----:B-1----:R1:W3:Y:S02]  /*8c30*/  SYNCS.PHASECHK.TRANS64.TRYWAIT P0, [R0+URZ+0x80], R3 ;  /* 0x00008003000075a7 */ /* 0x0022e400080011ff */
[----:B---3--:R-:W-:Y:S05]  /*8c40*/  @!P0 NANOSLEEP.SYNCS 0x989680 ;  /* 0x009896800000895d */ /* 0x008fea0003900000 */
[----:B------:R-:W3:Y:S02]  /*8c50*/  @!P0 SYNCS.PHASECHK.TRANS64 P0, [R0+URZ+0x80], R3 ;  /* 0x00008003000085a7 */ /* 0x000ee400080010ff */
[----:B---3--:R-:W-:Y:S05]  /*8c60*/  @!P0 BRA `(.L_x_148) ;  /* 0xfffffffc00f08947 */ /* 0x008fea000383ffff */
[----:B------:R-:W-:Y:S05]  /*8c70*/  BRA `(.L_x_149) ;  /* 0xffffffb800987947 */ /* 0x000fea000383ffff */
.L_x_82:
[----:B--2---:R2:W4:Y:S02]  /*8c80*/  SYNCS.PHASECHK.TRANS64.TRYWAIT P0, [R0+URZ+0xa0], R3 ;  /* 0x0000a003000075a7 */ /* 0x00452400080011ff */
[----:B----4-:R-:W-:Y:S05]  /*8c90*/  @!P0 NANOSLEEP.SYNCS 0x989680 ;  /* 0x009896800000895d */ /* 0x010fea0003900000 */
[----:B------:R-:W4:Y:S02]  /*8ca0*/  @!P0 SYNCS.PHASECHK.TRANS64 P0, [R0+URZ+0xa0], R3 ;  /* 0x0000a003000085a7 */ /* 0x000f2400080010ff */
[----:B----4-:R-:W-:Y:S05]  /*8cb0*/  @!P0 BRA `(.L_x_82) ;  /* 0xfffffffc00f08947 */ /* 0x010fea000383ffff */
[----:B------:R-:W-:Y:S05]  /*8cc0*/  BRA `(.L_x_150) ;  /* 0xffffffbc00607947 */ /* 0x000fea000383ffff */
.L_x_93:
[----:B-1----:R1:W3:Y:S02]  /*8cd0*/  SYNCS.PHASECHK.TRANS64.TRYWAIT P1, [R3+URZ+0x70], R0 ;  /* 0x00007000030075a7 */ /* 0x0022e400080211ff */
[----:B---3--:R-:W-:Y:S05]  /*8ce0*/  @!P1 NANOSLEEP.SYNCS 0x989680 ;  /* 0x009896800000995d */ /* 0x008fea0003900000 */
[----:B------:R-:W3:Y:S02]  /*8cf0*/  @!P1 SYNCS.PHASECHK.TRANS64 P1, [R3+URZ+0x70], R0 ;  /* 0x00007000030095a7 */ /* 0x000ee400080210ff */
[----:B---3--:R-:W-:Y:S05]  /*8d00*/  @!P1 BRA `(.L_x_93) ;  /* 0xfffffffc00f09947 */ /* 0x008fea000383ffff */
[----:B------:R-:W-:Y:S05]  /*8d10*/  BRA `(.L_x_92) ;  /* 0xffffffc800847947 */ /* 0x000fea000383ffff */
.L_x_95:
[----:B-1----:R1:W4:Y:S02]  /*8d20*/  SYNCS.PHASECHK.TRANS64.TRYWAIT P0, [R207+URZ+0xc0], R2 ;  /* 0x0000c002cf0075a7 */ /* 0x00232400080011ff */
[----:B----4-:R-:W-:Y:S05]  /*8d30*/  @!P0 NANOSLEEP.SYNCS 0x989680 ;  /* 0x009896800000895d */ /* 0x010fea0003900000 */
[----:B------:R-:W4:Y:S02]  /*8d40*/  @!P0 SYNCS.PHASECHK.TRANS64 P0, [R207+URZ+0xc0], R2 ;  /* 0x0000c002cf0085a7 */ /* 0x000f2400080010ff */
[----:B----4-:R-:W-:Y:S05]  /*8d50*/  @!P0 BRA `(.L_x_95) ;  /* 0xfffffffc00f08947 */ /* 0x010fea000383ffff */
[----:B------:R-:W-:Y:S05]  /*8d60*/  BRA `(.L_x_94) ;  /* 0xffffffc800e07947 */ /* 0x000fea000383ffff */
.L_x_104:
[----:B--2---:R2:W3:Y:S02]  /*8d70*/  SYNCS.PHASECHK.TRANS64.TRYWAIT P0, [R210+URZ+0x70], R3 ;  /* 0x00007003d20075a7 */ /* 0x0044e400080011ff */
[----:B---3--:R-:W-:Y:S05]  /*8d80*/  @!P0 NANOSLEEP.SYNCS 0x989680 ;  /* 0x009896800000895d */ /* 0x008fea0003900000 */
[----:B------:R-:W3:Y:S02]  /*8d90*/  @!P0 SYNCS.PHASECHK.TRANS64 P0, [R210+URZ+0x70], R3 ;  /* 0x00007003d20085a7 */ /* 0x000ee400080010ff */
[----:B---3--:R-:W-:Y:S05]  /*8da0*/  @!P0 BRA `(.L_x_104) ;  /* 0xfffffffc00f08947 */ /* 0x008fea000383ffff */
[----:B------:R-:W-:Y:S05]  /*8db0*/  BRA `(.L_x_103) ;  /* 0xffffffdc00ec7947 */ /* 0x000fea000383ffff */
        .weak           $__internal_0_$__cuda_sm10x_tcgen05_guardrail_trap_col_being_dealloced_not_returned_by_alloc
        .type           $__internal_0_$__cuda_sm10x_tcgen05_guardrail_trap_col_being_dealloced_not_returned_by_alloc,@function
        .size           $__internal_0_$__cuda_sm10x_tcgen05_guardrail_trap_col_being_dealloced_not_returned_by_alloc,($__internal_1_$__cuda_sm10x_tcgen05_guardrail_trap_phase_invalid_during_alloc - $__internal_0_$__cuda_sm10x_tcgen05_guardrail_trap_col_being_dealloced_not_returned_by_alloc)
$__internal_0_$__cuda_sm10x_tcgen05_guardrail_trap_col_being_dealloced_not_returned_by_alloc:
[----:B------:R-:W-:Y:S05]  /*8dc0*/  BPT.TRAP 0x1 ;  /* 0x000000040000795c */ /* 0x000fea0000300000 */
[----:B------:R-:W-:-:S04]  /*8dd0*/  HFMA2 R3, -RZ, RZ, 0, 0 ;  /* 0x00000000ff037431 */ /* 0x000fc800000001ff */
[----:B------:R-:W-:Y:S05]  /*8de0*/  RET.REL.NODEC R2 `(_ZN7cutlass13device_kernelINS_4gemm6kernel13GemmUniversalIN4cute5tupleIJiiiiEEENS1_10collective13CollectiveMmaINS1_35MainloopSm100TmaUmmaWarpSpecializedILi7ELi2ELi4ENS5_IJNS4_1CILi1EEESB_SB_EEEEENS5_IJNSA_ILi128EEESE_NSA_ILi64EEEEEENS_12float_e4m3_tENS5_IJlSB_lEEESH_SI_NS4_8TiledMMAINS4_8MMA_AtomIJNS4_10MMA_TraitsINS4_19SM100_MMA_F8F6F4_SSEJSH_SH_fSE_SE_NS4_17integral_constantINS4_4UMMA5MajorELSP_0EEESQ_NSN_INSO_7ScaleInELSR_0EEESS_EEEEEENS4_6LayoutISC_NS5_IJNSA_ILi0EEESW_SW_EEEEENS5_IJNS4_10UnderscoreESZ_SZ_EEEEENS4_13SM90_TMA_LOADENS4_14ComposedLayoutINS4_7SwizzleILi2ELi4ELi3EEENS4_18smem_ptr_flag_bitsILi8EEENSV_INS5_IJNSA_ILi8EEESF_EEENS5_IJSF_SB_EEEEEEEvNS4_8identityES12_S1C_vS1D_EENS_8epilogue10collective18CollectiveEpilogueINS1F_23Sm100TmaWarpSpecializedILi2ELi2ELi64ELb0ELb0EEEJSG_NS5_IJNSV_ISE_SB_EENSV_ISF_SB_EEEEESH_SI_SH_SI_NS1F_6fusion15FusionCallbacksIS1J_NS1N_17LinearCombinationISH_fSH_fLNS_15FloatRoundStyleE2EEESG_S1M_JEEENS4_5SM1004TMEM4LOAD26SM100_TMEM_LOAD_32dp32b64xES12_S1C_NS4_39AutoVectorizingCopyWithAssumedAlignmentILi128EEENS4_14SM90_TMA_STOREES1C_S1Y_S1Y_EEEvvEEEEvNT_6ParamsE) ;  /* 0xffffff7002847950 */ /* 0x000fea0003c3ffff */
        .weak           $__internal_1_$__cuda_sm10x_tcgen05_guardrail_trap_phase_invalid_during_alloc
        .type           $__internal_1_$__cuda_sm10x_tcgen05_guardrail_trap_phase_invalid_during_alloc,@function
        .size           $__internal_1_$__cuda_sm10x_tcgen05_guardrail_trap_phase_invalid_during_alloc,($__internal_2_$__cuda_sm10x_tcgen05_guardrail_trap_unallocated_columns_being_dealloced - $__internal_1_$__cuda_sm10x_tcgen05_guardrail_trap_phase_invalid_during_alloc)
$__internal_1_$__cuda_sm10x_tcgen05_guardrail_trap_phase_invalid_during_alloc:
[----:B------:R-:W-:Y:S05]  /*8df0*/  BPT.TRAP 0x1 ;  /* 0x000000040000795c */ /* 0x000fea0000300000 */
[----:B------:R-:W-:-:S04]  /*8e00*/  MOV R3, 0x0 ;  /* 0x0000000000037802 */ /* 0x000fc80000000f00 */
[----:B------:R-:W-:Y:S05]  /*8e10*/  RET.REL.NODEC R2 `(_ZN7cutlass13device_kernelINS_4gemm6kernel13GemmUniversalIN4cute5tupleIJiiiiEEENS1_10collective13CollectiveMmaINS1_35MainloopSm100TmaUmmaWarpSpecializedILi7ELi2ELi4ENS5_IJNS4_1CILi1EEESB_SB_EEEEENS5_IJNSA_ILi128EEESE_NSA_ILi64EEEEEENS_12float_e4m3_tENS5_IJlSB_lEEESH_SI_NS4_8TiledMMAINS4_8MMA_AtomIJNS4_10MMA_TraitsINS4_19SM100_MMA_F8F6F4_SSEJSH_SH_fSE_SE_NS4_17integral_constantINS4_4UMMA5MajorELSP_0EEESQ_NSN_INSO_7ScaleInELSR_0EEESS_EEEEEENS4_6LayoutISC_NS5_IJNSA_ILi0EEESW_SW_EEEEENS5_IJNS4_10UnderscoreESZ_SZ_EEEEENS4_13SM90_TMA_LOADENS4_14ComposedLayoutINS4_7SwizzleILi2ELi4ELi3EEENS4_18smem_ptr_flag_bitsILi8EEENSV_INS5_IJNSA_ILi8EEESF_EEENS5_IJSF_SB_EEEEEEEvNS4_8identityES12_S1C_vS1D_EENS_8epilogue10collective18CollectiveEpilogueINS1F_23Sm100TmaWarpSpecializedILi2ELi2ELi64ELb0ELb0EEEJSG_NS5_IJNSV_ISE_SB_EENSV_ISF_SB_EEEEESH_SI_SH_SI_NS1F_6fusion15FusionCallbacksIS1J_NS1N_17LinearCombinationISH_fSH_fLNS_15FloatRoundStyleE2EEESG_S1M_JEEENS4_5SM1004TMEM4LOAD26SM100_TMEM_LOAD_32dp32b64xES12_S1C_NS4_39AutoVectorizingCopyWithAssumedAlignmentILi128EEENS4_14SM90_TMA_STOREES1C_S1Y_S1Y_EEEvvEEEEvNT_6ParamsE) ;  /* 0xffffff7002787950 */ /* 0x000fea0003c3ffff */
        .weak           $__internal_2_$__cuda_sm10x_tcgen05_guardrail_trap_unallocated_columns_being_dealloced
        .type           $__internal_2_$__cuda_sm10x_tcgen05_guardrail_trap_unallocated_columns_being_dealloced,@function
        .size           $__internal_2_$__cuda_sm10x_tcgen05_guardrail_trap_unallocated_columns_being_dealloced,(.L_x_152 - $__internal_2_$__cuda_sm10x_tcgen05_guardrail_trap_unallocated_columns_being_dealloced)
$__internal_2_$__cuda_sm10x_tcgen05_guardrail_trap_unallocated_columns_being_dealloced:
[----:B------:R-:W-:Y:S05]  /*8e20*/  BPT.TRAP 0x1 ;  /* 0x000000040000795c */ /* 0x000fea0000300000 */
[----:B------:R-:W-:-:S04]  /*8e30*/  HFMA2 R3, -RZ, RZ, 0, 0 ;  /* 0x00000000ff037431 */ /* 0x000fc800000001ff */
[----:B------:R-:W-:Y:S05]  /*8e40*/  RET.REL.NODEC R2 `(_ZN7cutlass13device_kernelINS_4gemm6kernel13GemmUniversalIN4cute5tupleIJiiiiEEENS1_10collective13CollectiveMmaINS1_35MainloopSm100TmaUmmaWarpSpecializedILi7ELi2ELi4ENS5_IJNS4_1CILi1EEESB_SB_EEEEENS5_IJNSA_ILi128EEESE_NSA_ILi64EEEEEENS_12float_e4m3_tENS5_IJlSB_lEEESH_SI_NS4_8TiledMMAINS4_8MMA_AtomIJNS4_10MMA_TraitsINS4_19SM100_MMA_F8F6F4_SSEJSH_SH_fSE_SE_NS4_17integral_constantINS4_4UMMA5MajorELSP_0EEESQ_NSN_INSO_7ScaleInELSR_0EEESS_EEEEEENS4_6LayoutISC_NS5_IJNSA_ILi0EEESW_SW_EEEEENS5_IJNS4_10UnderscoreESZ_SZ_EEEEENS4_13SM90_TMA_LOADENS4_14ComposedLayoutINS4_7SwizzleILi2ELi4ELi3EEENS4_18smem_ptr_flag_bitsILi8EEENSV_INS5_IJNSA_ILi8EEESF_EEENS5_IJSF_SB_EEEEEEEvNS4_8identityES12_S1C_vS1D_EENS_8epilogue10collective18CollectiveEpilogueINS1F_23Sm100TmaWarpSpecializedILi2ELi2ELi64ELb0ELb0EEEJSG_NS5_IJNSV_ISE_SB_EENSV_ISF_SB_EEEEESH_SI_SH_SI_NS1F_6fusion15FusionCallbacksIS1J_NS1N_17LinearCombinationISH_fSH_fLNS_15FloatRoundStyleE2EEESG_S1M_JEEENS4_5SM1004TMEM4LOAD26SM100_TMEM_LOAD_32dp32b64xES12_S1C_NS4_39AutoVectorizingCopyWithAssumedAlignmentILi128EEENS4_14SM90_TMA_STOREES1C_S1Y_S1Y_EEEvvEEEEvNT_6ParamsE) ;  /* 0xffffff70026c7950 */ /* 0x000fea0003c3ffff */
.L_x_151:
[----:B------:R-:W-:-:S00]  /*8e50*/  BRA `(.L_x_151) ;  /* 0xfffffffc00fc7947 */ /* 0x000fc0000383ffff */
[----:B------:R-:W-:-:S00]  /*8e60*/  NOP ;  /* 0x0000000000007918 */ /* 0x000fc00000000000 */
        /* <DEDUP_REMOVED lines=9> */
.L_x_152:


//--------------------- .nv.global.init           --------------------------
	.section	.nv.global.init,"aw",@progbits
.nv.global.init:
	.type		$str$27,@object
	.size		$str$27,($str$28 - $str$27)
$str$27:
        /*0000*/ 	.byte	0x28, 0x61, 0x64, 0x64, 0x72, 0x65, 0x73, 0x73, 0x20, 0x26, 0x20, 0x6d, 0x61, 0x73, 0x6b, 0x29
        /*0010*/ 	.byte	0x20, 0x3d, 0x3d, 0x20, 0x30, 0x00
	.type		$str$28,@object
	.size		$str$28,($str$26 - $str$28)
$str$28:
        /*0016*/ 	.byte	0x2f, 0x74, 0x6d, 0x70, 0x2f, 0x63, 0x75, 0x74, 0x6c, 0x61, 0x73, 0x73, 0x5f, 0x73, 0x77, 0x65
        /*0026*/ 	.byte	0x65, 0x70, 0x5f, 0x73, 0x72, 0x63, 0x2f, 0x69, 0x6e, 0x63, 0x6c, 0x75, 0x64, 0x65, 0x2f, 0x63
        /*0036*/ 	.byte	0x75, 0x74, 0x65, 0x2f, 0x70, 0x6f, 0x69, 0x6e, 0x74, 0x65, 0x72, 0x5f, 0x66, 0x6c, 0x61, 0x67
        /*0046*/ 	.byte	0x67, 0x65, 0x64, 0x2e, 0x68, 0x70, 0x70, 0x00
	.type		$str$26,@object
	.size		$str$26,($str$25 - $str$26)
$str$26:
        /*004e*/ 	.byte	0x2f, 0x74, 0x6d, 0x70, 0x2f, 0x63, 0x75, 0x74, 0x6c, 0x61, 0x73, 0x73, 0x5f, 0x73, 0x77, 0x65
        /*005e*/ 	.byte	0x65, 0x70, 0x5f, 0x73, 0x72, 0x63, 0x2f, 0x69, 0x6e, 0x63, 0x6c, 0x75, 0x64, 0x65, 0x2f, 0x63
        /*006e*/ 	.byte	0x75, 0x74, 0x65, 0x2f, 0x61, 0x74, 0x6f, 0x6d, 0x2f, 0x63, 0x6f, 0x70, 0x79, 0x5f, 0x74, 0x72
        /*007e*/ 	.byte	0x61, 0x69, 0x74, 0x73, 0x5f, 0x73, 0x6d, 0x31, 0x30, 0x30, 0x2e, 0x68, 0x70, 0x70, 0x00
	.type		$str$25,@object
	.size		$str$25,(__unnamed_1 - $str$25)
$str$25:
        /*008d*/ 	.byte	0x28, 0x28, 0x75, 0x69, 0x6e, 0x74, 0x33, 0x32, 0x5f, 0x74, 0x28, 0x74, 0x68, 0x72, 0x65, 0x61
        /*009d*/ 	.byte	0x64, 0x49, 0x64, 0x78, 0x2e, 0x78, 0x29, 0x20, 0x2f, 0x20, 0x33, 0x32, 0x29, 0x20, 0x25, 0x20
        /*00ad*/ 	.byte	0x34, 0x29, 0x20, 0x3d, 0x3d, 0x20, 0x28, 0x28, 0x28, 0x74, 0x6d, 0x65, 0x6d, 0x5f, 0x61, 0x64
        /*00bd*/ 	.byte	0x64, 0x72, 0x20, 0x3e, 0x3e, 0x20, 0x31, 0x36, 0x29, 0x20, 0x2f, 0x20, 0x33, 0x32, 0x29, 0x20
        /*00cd*/ 	.byte	0x25, 0x20, 0x34, 0x29, 0x00
	.type		__unnamed_1,@object
	.size		__unnamed_1,(__unnamed_2 - __unnamed_1)
__unnamed_1:
        /*00d2*/ 	.byte	0x61, 0x75, 0x74, 0x6f, 0x20, 0x63, 0x75, 0x74, 0x65, 0x3a, 0x3a, 0x61, 0x73, 0x5f, 0x70, 0x6f
        /* <DEDUP_REMOVED lines=24> */
        /*0262*/ 	.byte	0x43, 0x3c, 0x38, 0x31, 0x39, 0x32, 0x3e, 0x3e, 0x3e, 0x3e, 0x5d, 0x00
	.type		__unnamed_2,@object
	.size		__unnamed_2,(.L_2 - __unnamed_2)
__unnamed_2:
        /* <DEDUP_REMOVED lines=42> */
        /*050e*/ 	.byte	0x3e, 0x3e, 0x3e, 0x3e, 0x5d, 0x00
.L_2:


//--------------------- .nv.shared._ZN7cutlass13device_kernelINS_4gemm6kernel13GemmUniversalIN4cute5tupleIJiiiiEEENS1_10collective13CollectiveMmaINS1_35MainloopSm100TmaUmmaWarpSpecializedILi7ELi2ELi4ENS5_IJNS4_1CILi1EEESB_SB_EEEEENS5_IJNSA_ILi128EEESE_NSA_ILi64EEEEEENS_12float_e4m3_tENS5_IJlSB_lEEESH_SI_NS4_8TiledMMAINS4_8MMA_AtomIJNS4_10MMA_TraitsINS4_19SM100_MMA_F8F6F4_SSEJSH_SH_fSE_SE_NS4_17integral_constantINS4_4UMMA5MajorELSP_0EEESQ_NSN_INSO_7ScaleInELSR_0EEESS_EEEEEENS4_6LayoutISC_NS5_IJNSA_ILi0EEESW_SW_EEEEENS5_IJNS4_10UnderscoreESZ_SZ_EEEEENS4_13SM90_TMA_LOADENS4_14ComposedLayoutINS4_7SwizzleILi2ELi4ELi3EEENS4_18smem_ptr_flag_bitsILi8EEENSV_INS5_IJNSA_ILi8EEESF_EEENS5_IJSF_SB_EEEEEEEvNS4_8identityES12_S1C_vS1D_EENS_8epilogue10collective18CollectiveEpilogueINS1F_23Sm100TmaWarpSpecializedILi2ELi2ELi64ELb0ELb0EEEJSG_NS5_IJNSV_ISE_SB_EENSV_ISF_SB_EEEEESH_SI_SH_SI_NS1F_6fusion15FusionCallbacksIS1J_NS1N_17LinearCombinationISH_fSH_fLNS_15FloatRoundStyleE2EEESG_S1M_JEEENS4_5SM1004TMEM4LOAD26SM100_TMEM_LOAD_32dp32b64xES12_S1C_NS4_39AutoVectorizingCopyWithAssumedAlignmentILi128EEENS4_14SM90_TMA_STOREES1C_S1Y_S1Y_EEEvvEEEEvNT_6ParamsE --------------------------
	.section	.nv.shared._ZN7cutlass13device_kernelINS_4gemm6kernel13GemmUniversalIN4cute5tupleIJiiiiEEENS1_10collective13CollectiveMmaINS1_35MainloopSm100TmaUmmaWarpSpecializedILi7ELi2ELi4ENS5_IJNS4_1CILi1EEESB_SB_EEEEENS5_IJNSA_ILi128EEESE_NSA_ILi64EEEEEENS_12float_e4m3_tENS5_IJlSB_lEEESH_SI_NS4_8TiledMMAINS4_8MMA_AtomIJNS4_10MMA_TraitsINS4_19SM100_MMA_F8F6F4_SSEJSH_SH_fSE_SE_NS4_17integral_constantINS4_4UMMA5MajorELSP_0EEESQ_NSN_INSO_7ScaleInELSR_0EEESS_EEEEEENS4_6LayoutISC_NS5_IJNSA_ILi0EEESW_SW_EEEEENS5_IJNS4_10UnderscoreESZ_SZ_EEEEENS4_13SM90_TMA_LOADENS4_14ComposedLayoutINS4_7SwizzleILi2ELi4ELi3EEENS4_18smem_ptr_flag_bitsILi8EEENSV_INS5_IJNSA_ILi8EEESF_EEENS5_IJSF_SB_EEEEEEEvNS4_8identityES12_S1C_vS1D_EENS_8epilogue10collective18CollectiveEpilogueINS1F_23Sm100TmaWarpSpecializedILi2ELi2ELi64ELb0ELb0EEEJSG_NS5_IJNSV_ISE_SB_EENSV_ISF_SB_EEEEESH_SI_SH_SI_NS1F_6fusion15FusionCallbacksIS1J_NS1N_17LinearCombinationISH_fSH_fLNS_15FloatRoundStyleE2EEESG_S1M_JEEENS4_5SM1004TMEM4LOAD26SM100_TMEM_LOAD_32dp32b64xES12_S1C_NS4_39AutoVectorizingCopyWithAssumedAlignmentILi128EEENS4_14SM90_TMA_STOREES1C_S1Y_S1Y_EEEvvEEEEvNT_6ParamsE,"aw",@nobits
	.sectionflags	@""
	.align	16
	.zero		1024


//--------------------- .nv.shared.reserved.0     --------------------------
	.section	.nv.shared.reserved.0,"aw",@nobits
	.weak		__nv_reservedSMEM_offset_0_alias
	.size		__nv_reservedSMEM_offset_0_alias, 0, 64
	.other		__nv_reservedSMEM_offset_0_alias,@"STO_CUDA_RESERVED_SHARED STV_DEFAULT"
__nv_reservedSMEM_offset_0_alias:
	.zero		0
.nv.shared.reserved.0:
	.zero		64
	.weak		__nv_reservedSMEM_tcgen05_partition
	.type		__nv_reservedSMEM_tcgen05_partition,@object
	.size		__nv_reservedSMEM_tcgen05_partition,(.L_0 - __nv_reservedSMEM_tcgen05_partition)
__nv_reservedSMEM_tcgen05_partition:
	.zero		32
.L_0:


//--------------------- .nv.global                --------------------------
	.section	.nv.global,"aw",@nobits
.nv.global:
	.type		_ZN40_INTERNAL_6f6ed896_4_k_cu_2b7023e9_350144cute1_E,@object
	.size		_ZN40_INTERNAL_6f6ed896_4_k_cu_2b7023e9_350144cute1_E,(_ZN40_INTERNAL_6f6ed896_4_k_cu_2b7023e9_350144cuda3std3__45__cpo6cbeginE - _ZN40_INTERNAL_6f6ed896_4_k_cu_2b7023e9_350144cute1_E)
_ZN40_INTERNAL_6f6ed896_4_k_cu_2b7023e9_350144cute1_E:
	.zero		1
	.type		_ZN40_INTERNAL_6f6ed896_4_k_cu_2b7023e9_350144cuda3std3__45__cpo6cbeginE,@object
	.size		_ZN40_INTERNAL_6f6ed896_4_k_cu_2b7023e9_350144cuda3std3__45__cpo6cbeginE,(_ZN40_INTERNAL_6f6ed896_4_k_cu_2b7023e9_350144cuda3std3__48in_placeE - _ZN40_INTERNAL_6f6ed896_4_k_cu_2b7023e9_350144cuda3std3__45__cpo6cbeginE)
_ZN40_INTERNAL_6f6ed896_4_k_cu_2b7023e9_350144cuda3std3__45__cpo6cbeginE:
	.zero		1
	.type		_ZN40_INTERNAL_6f6ed896_4_k_cu_2b7023e9_350144cuda3std3__48in_placeE,@object
	.size		_ZN40_INTERNAL_6f6ed896_4_k_cu_2b7023e9_350144cuda3std3__48in_placeE,(_ZN40_INTERNAL_6f6ed896_4_k_cu_2b7023e9_350144cuda3std6ranges3__45__cpo9iter_moveE - _ZN40_INTERNAL_6f6ed896_4_k_cu_2b7023e9_350144cuda3std3__48in_placeE)
_ZN40_INTERNAL_6f6ed896_4_k_cu_2b7023e9_350144cuda3std3__48in_placeE:
	.zero		1
	.type		_ZN40_INTERNAL_6f6ed896_4_k_cu_2b7023e9_350144cuda3std6ranges3__45__cpo9iter_moveE,@object
	.size		_ZN40_INTERNAL_6f6ed896_4_k_cu_2b7023e9_350144cuda3std6ranges3__45__cpo9iter_moveE,(_ZN40_INTERNAL_6f6ed896_4_k_cu_2b7023e9_350144cuda3std3__45__cpo5beginE - _ZN40_INTERNAL_6f6ed896_4_k_cu_2b7023e9_350144cuda3std6ranges3__45__cpo9iter_moveE)
_ZN40_INTERNAL_6f6ed896_4_k_cu_2b7023e9_350144cuda3std6ranges3__45__cpo9iter_moveE:
	.zero		1
	.type		_ZN40_INTERNAL_6f6ed896_4_k_cu_2b7023e9_350144cuda3std3__45__cpo5beginE,@object
	.size		_ZN40_INTERNAL_6f6ed896_4_k_cu_2b7023e9_350144cuda3std3__45__cpo5beginE,(_ZN40_INTERNAL_6f6ed896_4_k_cu_2b7023e9_350144cuda3std3__442_GLOBAL__N__6f6ed896_4_k_cu_2b7023e9_350146ignoreE - _ZN40_INTERNAL_6f6ed896_4_k_cu_2b7023e9_350144cuda3std3__45__cpo5beginE)
_ZN40_INTERNAL_6f6ed896_4_k_cu_2b7023e9_350144cuda3std3__45__cpo5beginE:
	.zero		1
	.type		_ZN40_INTERNAL_6f6ed896_4_k_cu_2b7023e9_350144cuda3std3__442_GLOBAL__N__6f6ed896_4_k_cu_2b7023e9_350146ignoreE,@object
	.size		_ZN40_INTERNAL_6f6ed896_4_k_cu_2b7023e9_350144cuda3std3__442_GLOBAL__N__6f6ed896_4_k_cu_2b7023e9_350146ignoreE,(_ZN40_INTERNAL_6f6ed896_4_k_cu_2b7023e9_350144cute7productE - _ZN40_INTERNAL_6f6ed896_4_k_cu_2b7023e9_350144cuda3std3__442_GLOBAL__N__6f6ed896_4_k_cu_2b7023e9_350146ignoreE)
_ZN40_INTERNAL_6f6ed896_4_k_cu_2b7023e9_350144cuda3std3__442_GLOBAL__N__6f6ed896_4_k_cu_2b7023e9_350146ignoreE:
	.zero		1
	.type		_ZN40_INTERNAL_6f6ed896_4_k_cu_2b7023e9_350144cute7productE,@object
	.size		_ZN40_INTERNAL_6f6ed896_4_k_cu_2b7023e9_350144cute7productE,(_ZN40_INTERNAL_6f6ed896_4_k_cu_2b7023e9_350144cuda3std3__45__cpo3endE - _ZN40_INTERNAL_6f6ed896_4_k_cu_2b7023e9_350144cute7productE)
_ZN40_INTERNAL_6f6ed896_4_k_cu_2b7023e9_350144cute7productE:
	.zero		1
	.type		_ZN40_INTERNAL_6f6ed896_4_k_cu_2b7023e9_350144cuda3std3__45__cpo3endE,@object
	.size		_ZN40_INTERNAL_6f6ed896_4_k_cu_2b7023e9_350144cuda3std3__45__cpo3endE,(_ZN40_INTERNAL_6f6ed896_4_k_cu_2b7023e9_350144cuda3std3__419piecewise_constructE - _ZN40_INTERNAL_6f6ed896_4_k_cu_2b7023e9_350144cuda3std3__45__cpo3endE)
_ZN40_INTERNAL_6f6ed896_4_k_cu_2b7023e9_350144cuda3std3__45__cpo3endE:
	.zero		1
	.type		_ZN40_INTERNAL_6f6ed896_4_k_cu_2b7023e9_350144cuda3std3__419piecewise_constructE,@object
	.size		_ZN40_INTERNAL_6f6ed896_4_k_cu_2b7023e9_350144cuda3std3__419piecewise_constructE,(_ZN40_INTERNAL_6f6ed896_4_k_cu_2b7023e9_350144cuda3std3__45__cpo4cendE - _ZN40_INTERNAL_6f6ed896_4_k_cu_2b7023e9_350144cuda3std3__419piecewise_constructE)
_ZN40_INTERNAL_6f6ed896_4_k_cu_2b7023e9_350144cuda3std3__419piecewise_constructE:
	.zero		1
	.type		_ZN40_INTERNAL_6f6ed896_4_k_cu_2b7023e9_350144cuda3std3__45__cpo4cendE,@object
	.size		_ZN40_INTERNAL_6f6ed896_4_k_cu_2b7023e9_350144cuda3std3__45__cpo4cendE,(_ZN40_INTERNAL_6f6ed896_4_k_cu_2b7023e9_350144cuda3std6ranges3__45__cpo4swapE - _ZN40_INTERNAL_6f6ed896_4_k_cu_2b7023e9_350144cuda3std3__45__cpo4cendE)
_ZN40_INTERNAL_6f6ed896_4_k_cu_2b7023e9_350144cuda3std3__45__cpo4cendE:
	.zero		1
	.type		_ZN40_INTERNAL_6f6ed896_4_k_cu_2b7023e9_350144cuda3std6ranges3__45__cpo4swapE,@object
	.size		_ZN40_INTERNAL_6f6ed896_4_k_cu_2b7023e9_350144cuda3std6ranges3__45__cpo4swapE,(.L_10 - _ZN40_INTERNAL_6f6ed896_4_k_cu_2b7023e9_350144cuda3std6ranges3__45__cpo4swapE)
_ZN40_INTERNAL_6f6ed896_4_k_cu_2b7023e9_350144cuda3std6ranges3__45__cpo4swapE:
	.zero		1
.L_10:


//--------------------- .nv.constant0._ZN7cutlass13device_kernelINS_4gemm6kernel13GemmUniversalIN4cute5tupleIJiiiiEEENS1_10collective13CollectiveMmaINS1_35MainloopSm100TmaUmmaWarpSpecializedILi7ELi2ELi4ENS5_IJNS4_1CILi1EEESB_SB_EEEEENS5_IJNSA_ILi128EEESE_NSA_ILi64EEEEEENS_12float_e4m3_tENS5_IJlSB_lEEESH_SI_NS4_8TiledMMAINS4_8MMA_AtomIJNS4_10MMA_TraitsINS4_19SM100_MMA_F8F6F4_SSEJSH_SH_fSE_SE_NS4_17integral_constantINS4_4UMMA5MajorELSP_0EEESQ_NSN_INSO_7ScaleInELSR_0EEESS_EEEEEENS4_6LayoutISC_NS5_IJNSA_ILi0EEESW_SW_EEEEENS5_IJNS4_10UnderscoreESZ_SZ_EEEEENS4_13SM90_TMA_LOADENS4_14ComposedLayoutINS4_7SwizzleILi2ELi4ELi3EEENS4_18smem_ptr_flag_bitsILi8EEENSV_INS5_IJNSA_ILi8EEESF_EEENS5_IJSF_SB_EEEEEEEvNS4_8identityES12_S1C_vS1D_EENS_8epilogue10collective18CollectiveEpilogueINS1F_23Sm100TmaWarpSpecializedILi2ELi2ELi64ELb0ELb0EEEJSG_NS5_IJNSV_ISE_SB_EENSV_ISF_SB_EEEEESH_SI_SH_SI_NS1F_6fusion15FusionCallbacksIS1J_NS1N_17LinearCombinationISH_fSH_fLNS_15FloatRoundStyleE2EEESG_S1M_JEEENS4_5SM1004TMEM4LOAD26SM100_TMEM_LOAD_32dp32b64xES12_S1C_NS4_39AutoVectorizingCopyWithAssumedAlignmentILi128EEENS4_14SM90_TMA_STOREES1C_S1Y_S1Y_EEEvvEEEEvNT_6ParamsE --------------------------
	.section	.nv.constant0._ZN7cutlass13device_kernelINS_4gemm6kernel13GemmUniversalIN4cute5tupleIJiiiiEEENS1_10collective13CollectiveMmaINS1_35MainloopSm100TmaUmmaWarpSpecializedILi7ELi2ELi4ENS5_IJNS4_1CILi1EEESB_SB_EEEEENS5_IJNSA_ILi128EEESE_NSA_ILi64EEEEEENS_12float_e4m3_tENS5_IJlSB_lEEESH_SI_NS4_8TiledMMAINS4_8MMA_AtomIJNS4_10MMA_TraitsINS4_19SM100_MMA_F8F6F4_SSEJSH_SH_fSE_SE_NS4_17integral_constantINS4_4UMMA5MajorELSP_0EEESQ_NSN_INSO_7ScaleInELSR_0EEESS_EEEEEENS4_6LayoutISC_NS5_IJNSA_ILi0EEESW_SW_EEEEENS5_IJNS4_10UnderscoreESZ_SZ_EEEEENS4_13SM90_TMA_LOADENS4_14ComposedLayoutINS4_7SwizzleILi2ELi4ELi3EEENS4_18smem_ptr_flag_bitsILi8EEENSV_INS5_IJNSA_ILi8EEESF_EEENS5_IJSF_SB_EEEEEEEvNS4_8identityES12_S1C_vS1D_EENS_8epilogue10collective18CollectiveEpilogueINS1F_23Sm100TmaWarpSpecializedILi2ELi2ELi64ELb0ELb0EEEJSG_NS5_IJNSV_ISE_SB_EENSV_ISF_SB_EEEEESH_SI_SH_SI_NS1F_6fusion15FusionCallbacksIS1J_NS1N_17LinearCombinationISH_fSH_fLNS_15FloatRoundStyleE2EEESG_S1M_JEEENS4_5SM1004TMEM4LOAD26SM100_TMEM_LOAD_32dp32b64xES12_S1C_NS4_39AutoVectorizingCopyWithAssumedAlignmentILi128EEENS4_14SM90_TMA_STOREES1C_S1Y_S1Y_EEEvvEEEEvNT_6ParamsE,"a",@progbits
	.sectionflags	@""
	.align	4
.nv.constant0._ZN7cutlass13device_kernelINS_4gemm6kernel13GemmUniversalIN4cute5tupleIJiiiiEEENS1_10collective13CollectiveMmaINS1_35MainloopSm100TmaUmmaWarpSpecializedILi7ELi2ELi4ENS5_IJNS4_1CILi1EEESB_SB_EEEEENS5_IJNSA_ILi128EEESE_NSA_ILi64EEEEEENS_12float_e4m3_tENS5_IJlSB_lEEESH_SI_NS4_8TiledMMAINS4_8MMA_AtomIJNS4_10MMA_TraitsINS4_19SM100_MMA_F8F6F4_SSEJSH_SH_fSE_SE_NS4_17integral_constantINS4_4UMMA5MajorELSP_0EEESQ_NSN_INSO_7ScaleInELSR_0EEESS_EEEEEENS4_6LayoutISC_NS5_IJNSA_ILi0EEESW_SW_EEEEENS5_IJNS4_10UnderscoreESZ_SZ_EEEEENS4_13SM90_TMA_LOADENS4_14ComposedLayoutINS4_7SwizzleILi2ELi4ELi3EEENS4_18smem_ptr_flag_bitsILi8EEENSV_INS5_IJNSA_ILi8EEESF_EEENS5_IJSF_SB_EEEEEEEvNS4_8identityES12_S1C_vS1D_EENS_8epilogue10collective18CollectiveEpilogueINS1F_23Sm100TmaWarpSpecializedILi2ELi2ELi64ELb0ELb0EEEJSG_NS5_IJNSV_ISE_SB_EENSV_ISF_SB_EEEEESH_SI_SH_SI_NS1F_6fusion15FusionCallbacksIS1J_NS1N_17LinearCombinationISH_fSH_fLNS_15FloatRoundStyleE2EEESG_S1M_JEEENS4_5SM1004TMEM4LOAD26SM100_TMEM_LOAD_32dp32b64xES12_S1C_NS4_39AutoVectorizingCopyWithAssumedAlignmentILi128EEENS4_14SM90_TMA_STOREES1C_S1Y_S1Y_EEEvvEEEEvNT_6ParamsE:
	.zero		2944


//--------------------- SYMBOLS --------------------------

	.type		.nv.reservedSmem.offset0,@object
	.size		.nv.reservedSmem.offset0,0x4
	.type		.nv.reservedSmem.cap,@object
	.size		.nv.reservedSmem.cap,0x4
	.type		__assertfail,@function
